// auto-generated by cutlass_sweep.gemm — config: {"arch": "sm_100", "cluster_m": 2, "cluster_n": 1, "dtype": "fp16", "dtype_b": "fp16", "layout": "nt", "stages": 0, "tile_k": 256, "tile_m": 64, "tile_n": 32}
#include "cutlass/cutlass.h"
#include "cutlass/gemm/collective/collective_builder.hpp"
#include "cutlass/gemm/device/gemm_universal_adapter.h"
#include "cutlass/gemm/kernel/gemm_universal.hpp"
#include "cutlass/epilogue/collective/collective_builder.hpp"

using ElemA = cutlass::half_t;
using ElemB = cutlass::half_t;
using ElemCD = cutlass::half_t;
using Acc  = float;
using TileShape    = cute::Shape<cute::_64, cute::_32, cute::_256>;
using ClusterShape = cute::Shape<cute::_2, cute::_1, cute::_1>;

using CollectiveEpilogue = typename cutlass::epilogue::collective::CollectiveBuilder<
    cutlass::arch::Sm100, cutlass::arch::OpClassTensorOp,
    TileShape, ClusterShape,
    cutlass::epilogue::collective::EpilogueTileAuto,
    Acc, Acc,
    ElemCD, cutlass::layout::RowMajor, 128 / cutlass::sizeof_bits<ElemCD>::value,
    ElemCD, cutlass::layout::RowMajor, 128 / cutlass::sizeof_bits<ElemCD>::value,
    cutlass::epilogue::collective::EpilogueScheduleAuto
  >::CollectiveOp;

using CollectiveMainloop = typename cutlass::gemm::collective::CollectiveBuilder<
    cutlass::arch::Sm100, cutlass::arch::OpClassTensorOp,
    ElemA, cutlass::layout::RowMajor, 128 / cutlass::sizeof_bits<ElemA>::value,
    ElemB, cutlass::layout::ColumnMajor, 128 / cutlass::sizeof_bits<ElemB>::value,
    Acc,
    TileShape, ClusterShape,
    cutlass::gemm::collective::StageCountAutoCarveout<static_cast<int>(sizeof(typename CollectiveEpilogue::SharedStorage))>,
    cutlass::gemm::collective::KernelScheduleAuto
  >::CollectiveOp;

using GemmKernel = cutlass::gemm::kernel::GemmUniversal<
    cute::Shape<int,int,int,int>,
    CollectiveMainloop,
    CollectiveEpilogue
>;
using Gemm = cutlass::gemm::device::GemmUniversalAdapter<GemmKernel>;

// Force the device kernel symbol into the cubin without needing a host main.
auto* _anchor = &cutlass::device_kernel<GemmKernel>;


// ===== COMPILED SASS (sm_100a) =====

	.target	sm_100a

	.elftype	@"ET_EXEC"


//--------------------- .note.nv.tkinfo           --------------------------
	.section	.note.nv.tkinfo,"",@"SHT_NOTE"
	.sectionflags	@"SHF_NOTE_NV_TKINFO"
	.tkinfo
        /*0018*/ 	.word	0x00000002
        /*0030*/ 	.string	""
        /*0030*/ 	.string	"ptxas"
        /*0030*/ 	.string	"Cuda compilation tools, release 13.0, V13.0.88"
        /*0030*/ 	.string	"Build cuda_13.0.r13.0/compiler.36424714_0"
        /*0030*/ 	.string	"-arch sm_100a -m 64 "



//--------------------- .note.nv.cuinfo           --------------------------
	.section	.note.nv.cuinfo,"",@"SHT_NOTE"
	.sectionflags	@"SHF_NOTE_NV_CUINFO"
        /*0018*/ 	.short	0x0002
        /*001a*/ 	.short	0x0064
        /*001c*/ 	.short	0x0082
	.zero		2


//--------------------- .nv.info                  --------------------------
	.section	.nv.info,"",@"SHT_CUDA_INFO"
	.align	4


	//----- nvinfo : EIATTR_REGCOUNT
	.align		4
        /*0000*/ 	.byte	0x04, 0x2f
        /*0002*/ 	.short	(.L_19 - .L_18)
	.align		4
.L_18:
        /*0004*/ 	.word	index@(_ZN7cutlass13device_kernelINS_4gemm6kernel13GemmUniversalIN4cute5tupleIJiiiiEEENS1_10collective13CollectiveMmaINS1_35MainloopSm100TmaUmmaWarpSpecializedILi4ELi2ELi4ENS5_IJNS4_1CILi2EEENSA_ILi1EEESC_EEEEENS5_IJNSA_ILi64EEENSA_ILi32EEENSA_ILi256EEEEEENS_6half_tENS5_IJlSC_lEEESJ_SK_NS4_8TiledMMAINS4_8MMA_AtomIJNS4_20SM100_MMA_F16BF16_SSISJ_SJ_fLi64ELi32ELNS4_4UMMA5MajorE0ELSP_0ELNSO_7ScaleInE0ELSQ_0EEEEEENS4_6LayoutINS5_IJSC_SC_SC_EEENS5_IJNSA_ILi0EEESV_SV_EEEEENS5_IJNS4_10UnderscoreESY_SY_EEEEENS4_13SM90_TMA_LOADENS4_14ComposedLayoutINS4_7SwizzleILi3ELi4ELi3EEENS4_18smem_ptr_flag_bitsILi16EEENST_INS5_IJNSA_ILi8EEESF_EEENS5_IJSF_SC_EEEEEEEvNS4_8identityENS4_23SM90_TMA_LOAD_MULTICASTES1B_vS1C_EENS_8epilogue10collective18CollectiveEpilogueINS1F_23Sm100TmaWarpSpecializedILi2ELi1ELi16ELb1ELb0EEEJSI_NS5_IJNST_ISF_SC_EENST_ISG_SC_EEEEESJ_SK_SJ_SK_NS1F_6fusion15FusionCallbacksIS1J_NS1N_17LinearCombinationISJ_fSJ_fLNS_15FloatRoundStyleE2EEESI_S1M_JEEENS4_5SM1004TMEM4LOAD26SM100_TMEM_LOAD_16dp256b4xES11_NS12_INS13_ILi2ELi4ELi3EEES16_NST_INS5_IJS17_SG_EEENS5_IJSG_SC_EEEEEEENS4_17SM75_U32x4_LDSM_NENS4_14SM90_TMA_STOREES21_NS4_17SM90_U32x4_STSM_NENS4_39AutoVectorizingCopyWithAssumedAlignmentILi128EEEEEEvvEEEEvNT_6ParamsE)
        /*0008*/ 	.word	0x0000003f


	//----- nvinfo : EIATTR_FRAME_SIZE
	.align		4
.L_19:
        /*000c*/ 	.byte	0x04, 0x11
        /*000e*/ 	.short	(.L_21 - .L_20)
	.align		4
.L_20:
        /*0010*/ 	.word	index@($__internal_2_$__cuda_sm10x_tcgen05_guardrail_trap_unallocated_columns_being_dealloced)
        /*0014*/ 	.word	0x00000000


	//----- nvinfo : EIATTR_FRAME_SIZE
	.align		4
.L_21:
        /*0018*/ 	.byte	0x04, 0x11
        /*001a*/ 	.short	(.L_23 - .L_22)
	.align		4
.L_22:
        /*001c*/ 	.word	index@($__internal_1_$__cuda_sm10x_tcgen05_guardrail_trap_phase_invalid_during_alloc)
        /*0020*/ 	.word	0x00000000


	//----- nvinfo : EIATTR_FRAME_SIZE
	.align		4
.L_23:
        /*0024*/ 	.byte	0x04, 0x11
        /*0026*/ 	.short	(.L_25 - .L_24)
	.align		4
.L_24:
        /*0028*/ 	.word	index@($__internal_0_$__cuda_sm10x_tcgen05_guardrail_trap_col_being_dealloced_not_returned_by_alloc)
        /*002c*/ 	.word	0x00000000


	//----- nvinfo : EIATTR_FRAME_SIZE
	.align		4
.L_25:
        /*0030*/ 	.byte	0x04, 0x11
        /*0032*/ 	.short	(.L_27 - .L_26)
	.align		4
.L_26:
        /*0034*/ 	.word	index@(_ZN7cutlass13device_kernelINS_4gemm6kernel13GemmUniversalIN4cute5tupleIJiiiiEEENS1_10collective13CollectiveMmaINS1_35MainloopSm100TmaUmmaWarpSpecializedILi4ELi2ELi4ENS5_IJNS4_1CILi2EEENSA_ILi1EEESC_EEEEENS5_IJNSA_ILi64EEENSA_ILi32EEENSA_ILi256EEEEEENS_6half_tENS5_IJlSC_lEEESJ_SK_NS4_8TiledMMAINS4_8MMA_AtomIJNS4_20SM100_MMA_F16BF16_SSISJ_SJ_fLi64ELi32ELNS4_4UMMA5MajorE0ELSP_0ELNSO_7ScaleInE0ELSQ_0EEEEEENS4_6LayoutINS5_IJSC_SC_SC_EEENS5_IJNSA_ILi0EEESV_SV_EEEEENS5_IJNS4_10UnderscoreESY_SY_EEEEENS4_13SM90_TMA_LOADENS4_14ComposedLayoutINS4_7SwizzleILi3ELi4ELi3EEENS4_18smem_ptr_flag_bitsILi16EEENST_INS5_IJNSA_ILi8EEESF_EEENS5_IJSF_SC_EEEEEEEvNS4_8identityENS4_23SM90_TMA_LOAD_MULTICASTES1B_vS1C_EENS_8epilogue10collective18CollectiveEpilogueINS1F_23Sm100TmaWarpSpecializedILi2ELi1ELi16ELb1ELb0EEEJSI_NS5_IJNST_ISF_SC_EENST_ISG_SC_EEEEESJ_SK_SJ_SK_NS1F_6fusion15FusionCallbacksIS1J_NS1N_17LinearCombinationISJ_fSJ_fLNS_15FloatRoundStyleE2EEESI_S1M_JEEENS4_5SM1004TMEM4LOAD26SM100_TMEM_LOAD_16dp256b4xES11_NS12_INS13_ILi2ELi4ELi3EEES16_NST_INS5_IJS17_SG_EEENS5_IJSG_SC_EEEEEEENS4_17SM75_U32x4_LDSM_NENS4_14SM90_TMA_STOREES21_NS4_17SM90_U32x4_STSM_NENS4_39AutoVectorizingCopyWithAssumedAlignmentILi128EEEEEEvvEEEEvNT_6ParamsE)
        /*0038*/ 	.word	0x00000000


	//----- nvinfo : EIATTR_MIN_STACK_SIZE
	.align		4
.L_27:
        /*003c*/ 	.byte	0x04, 0x12
        /*003e*/ 	.short	(.L_29 - .L_28)
	.align		4
.L_28:
        /*0040*/ 	.word	index@(_ZN7cutlass13device_kernelINS_4gemm6kernel13GemmUniversalIN4cute5tupleIJiiiiEEENS1_10collective13CollectiveMmaINS1_35MainloopSm100TmaUmmaWarpSpecializedILi4ELi2ELi4ENS5_IJNS4_1CILi2EEENSA_ILi1EEESC_EEEEENS5_IJNSA_ILi64EEENSA_ILi32EEENSA_ILi256EEEEEENS_6half_tENS5_IJlSC_lEEESJ_SK_NS4_8TiledMMAINS4_8MMA_AtomIJNS4_20SM100_MMA_F16BF16_SSISJ_SJ_fLi64ELi32ELNS4_4UMMA5MajorE0ELSP_0ELNSO_7ScaleInE0ELSQ_0EEEEEENS4_6LayoutINS5_IJSC_SC_SC_EEENS5_IJNSA_ILi0EEESV_SV_EEEEENS5_IJNS4_10UnderscoreESY_SY_EEEEENS4_13SM90_TMA_LOADENS4_14ComposedLayoutINS4_7SwizzleILi3ELi4ELi3EEENS4_18smem_ptr_flag_bitsILi16EEENST_INS5_IJNSA_ILi8EEESF_EEENS5_IJSF_SC_EEEEEEEvNS4_8identityENS4_23SM90_TMA_LOAD_MULTICASTES1B_vS1C_EENS_8epilogue10collective18CollectiveEpilogueINS1F_23Sm100TmaWarpSpecializedILi2ELi1ELi16ELb1ELb0EEEJSI_NS5_IJNST_ISF_SC_EENST_ISG_SC_EEEEESJ_SK_SJ_SK_NS1F_6fusion15FusionCallbacksIS1J_NS1N_17LinearCombinationISJ_fSJ_fLNS_15FloatRoundStyleE2EEESI_S1M_JEEENS4_5SM1004TMEM4LOAD26SM100_TMEM_LOAD_16dp256b4xES11_NS12_INS13_ILi2ELi4ELi3EEES16_NST_INS5_IJS17_SG_EEENS5_IJSG_SC_EEEEEEENS4_17SM75_U32x4_LDSM_NENS4_14SM90_TMA_STOREES21_NS4_17SM90_U32x4_STSM_NENS4_39AutoVectorizingCopyWithAssumedAlignmentILi128EEEEEEvvEEEEvNT_6ParamsE)
        /*0044*/ 	.word	0x00000000
.L_29:


//--------------------- .nv.compat                --------------------------
	.section	.nv.compat,"",@"SHT_CUDA_COMPAT_INFO"
	.align	4
        /*0000*/ 	.byte	0x02, 0x09, 0x01, 0x00, 0x02, 0x02, 0x02, 0x00, 0x02, 0x05, 0x05, 0x00, 0x03, 0x07, 0x01, 0x01
        /*0010*/ 	.byte	0x02, 0x03, 0x01, 0x00, 0x02, 0x06, 0x01, 0x00, 0x04, 0x0b, 0x08, 0x00, 0x09, 0x00, 0x00, 0x00
        /*0020*/ 	.byte	0x00, 0x00, 0x00, 0x00


//--------------------- .nv.info._ZN7cutlass13device_kernelINS_4gemm6kernel13GemmUniversalIN4cute5tupleIJiiiiEEENS1_10collective13CollectiveMmaINS1_35MainloopSm100TmaUmmaWarpSpecializedILi4ELi2ELi4ENS5_IJNS4_1CILi2EEENSA_ILi1EEESC_EEEEENS5_IJNSA_ILi64EEENSA_ILi32EEENSA_ILi256EEEEEENS_6half_tENS5_IJlSC_lEEESJ_SK_NS4_8TiledMMAINS4_8MMA_AtomIJNS4_20SM100_MMA_F16BF16_SSISJ_SJ_fLi64ELi32ELNS4_4UMMA5MajorE0ELSP_0ELNSO_7ScaleInE0ELSQ_0EEEEEENS4_6LayoutINS5_IJSC_SC_SC_EEENS5_IJNSA_ILi0EEESV_SV_EEEEENS5_IJNS4_10UnderscoreESY_SY_EEEEENS4_13SM90_TMA_LOADENS4_14ComposedLayoutINS4_7SwizzleILi3ELi4ELi3EEENS4_18smem_ptr_flag_bitsILi16EEENST_INS5_IJNSA_ILi8EEESF_EEENS5_IJSF_SC_EEEEEEEvNS4_8identityENS4_23SM90_TMA_LOAD_MULTICASTES1B_vS1C_EENS_8epilogue10collective18CollectiveEpilogueINS1F_23Sm100TmaWarpSpecializedILi2ELi1ELi16ELb1ELb0EEEJSI_NS5_IJNST_ISF_SC_EENST_ISG_SC_EEEEESJ_SK_SJ_SK_NS1F_6fusion15FusionCallbacksIS1J_NS1N_17LinearCombinationISJ_fSJ_fLNS_15FloatRoundStyleE2EEESI_S1M_JEEENS4_5SM1004TMEM4LOAD26SM100_TMEM_LOAD_16dp256b4xES11_NS12_INS13_ILi2ELi4ELi3EEES16_NST_INS5_IJS17_SG_EEENS5_IJSG_SC_EEEEEEENS4_17SM75_U32x4_LDSM_NENS4_14SM90_TMA_STOREES21_NS4_17SM90_U32x4_STSM_NENS4_39AutoVectorizingCopyWithAssumedAlignmentILi128EEEEEEvvEEEEvNT_6ParamsE --------------------------
	.section	.nv.info._ZN7cutlass13device_kernelINS_4gemm6kernel13GemmUniversalIN4cute5tupleIJiiiiEEENS1_10collective13CollectiveMmaINS1_35MainloopSm100TmaUmmaWarpSpecializedILi4ELi2ELi4ENS5_IJNS4_1CILi2EEENSA_ILi1EEESC_EEEEENS5_IJNSA_ILi64EEENSA_ILi32EEENSA_ILi256EEEEEENS_6half_tENS5_IJlSC_lEEESJ_SK_NS4_8TiledMMAINS4_8MMA_AtomIJNS4_20SM100_MMA_F16BF16_SSISJ_SJ_fLi64ELi32ELNS4_4UMMA5MajorE0ELSP_0ELNSO_7ScaleInE0ELSQ_0EEEEEENS4_6LayoutINS5_IJSC_SC_SC_EEENS5_IJNSA_ILi0EEESV_SV_EEEEENS5_IJNS4_10UnderscoreESY_SY_EEEEENS4_13SM90_TMA_LOADENS4_14ComposedLayoutINS4_7SwizzleILi3ELi4ELi3EEENS4_18smem_ptr_flag_bitsILi16EEENST_INS5_IJNSA_ILi8EEESF_EEENS5_IJSF_SC_EEEEEEEvNS4_8identityENS4_23SM90_TMA_LOAD_MULTICASTES1B_vS1C_EENS_8epilogue10collective18CollectiveEpilogueINS1F_23Sm100TmaWarpSpecializedILi2ELi1ELi16ELb1ELb0EEEJSI_NS5_IJNST_ISF_SC_EENST_ISG_SC_EEEEESJ_SK_SJ_SK_NS1F_6fusion15FusionCallbacksIS1J_NS1N_17LinearCombinationISJ_fSJ_fLNS_15FloatRoundStyleE2EEESI_S1M_JEEENS4_5SM1004TMEM4LOAD26SM100_TMEM_LOAD_16dp256b4xES11_NS12_INS13_ILi2ELi4ELi3EEES16_NST_INS5_IJS17_SG_EEENS5_IJSG_SC_EEEEEEENS4_17SM75_U32x4_LDSM_NENS4_14SM90_TMA_STOREES21_NS4_17SM90_U32x4_STSM_NENS4_39AutoVectorizingCopyWithAssumedAlignmentILi128EEEEEEvvEEEEvNT_6ParamsE,"",@"SHT_CUDA_INFO"
	.sectionflags	@""
	.align	4


	//----- nvinfo : EIATTR_CUDA_API_VERSION
	.align		4
        /*0000*/ 	.byte	0x04, 0x37
        /*0002*/ 	.short	(.L_31 - .L_30)
.L_30:
        /*0004*/ 	.word	0x00000082


	//----- nvinfo : EIATTR_KPARAM_INFO
	.align		4
.L_31:
        /*0008*/ 	.byte	0x04, 0x17
        /*000a*/ 	.short	(.L_33 - .L_32)
.L_32:
        /*000c*/ 	.word	0x00000000
        /*0010*/ 	.short	0x0000
        /*0012*/ 	.short	0x0000
        /*0014*/ 	.byte	0x00, 0xf0, 0x01, 0x20


	//----- nvinfo : EIATTR_AT_ENTRY_FRAGMENTS
	.align		4
.L_33:
        /*0018*/ 	.byte	0x04, 0x4f
        /*001a*/ 	.short	(.L_35 - .L_34)


	//   ....[0]....
.L_34:
        /*001c*/ 	.word	0x00000006


	//----- nvinfo : EIATTR_RESERVED_SMEM_USED
	.align		4
.L_35:
        /*0020*/ 	.byte	0x01, 0x41
	.zero		2


	//----- nvinfo : EIATTR_SPARSE_MMA_MASK
	.align		4
        /*0024*/ 	.byte	0x03, 0x50
        /*0026*/ 	.short	0x0000


	//----- nvinfo : EIATTR_TCGEN05_1CTA_USED
	.align		4
        /*0028*/ 	.byte	0x01, 0x51
	.zero		2


	//----- nvinfo : EIATTR_MAXREG_COUNT
	.align		4
        /*002c*/ 	.byte	0x03, 0x1b
        /*002e*/ 	.short	0x00ff


	//----- nvinfo : EIATTR_NUM_BARRIERS
	.align		4
        /*0030*/ 	.byte	0x02, 0x4c
        /*0032*/ 	.byte	0x07
	.zero		1


	//----- nvinfo : EIATTR_EXTERNS
	.align		4
        /*0034*/ 	.byte	0x04, 0x0f
        /*0036*/ 	.short	(.L_37 - .L_36)


	//   ....[0]....
	.align		4
.L_36:
        /*0038*/ 	.word	index@(__assertfail)


	//----- nvinfo : EIATTR_MERCURY_ISA_VERSION
	.align		4
.L_37:
        /*003c*/ 	.byte	0x03, 0x5f
        /*003e*/ 	.short	0x0101


	//----- nvinfo : EIATTR_INT_WARP_WIDE_INSTR_OFFSETS
	.align		4
        /*0040*/ 	.byte	0x04, 0x31
        /*0042*/ 	.short	(.L_39 - .L_38)


	//   ....[0]....
.L_38:
        /*0044*/ 	.word	0x000045f0


	//   ....[1]....
        /*0048*/ 	.word	0x00004620


	//   ....[2]....
        /*004c*/ 	.word	0x00004640


	//   ....[3]....
        /*0050*/ 	.word	0x00005230


	//   ....[4]....
        /*0054*/ 	.word	0x00005350


	//----- nvinfo : EIATTR_COOP_GROUP_MASK_REGIDS
	.align		4
.L_39:
        /*0058*/ 	.byte	0x04, 0x29
        /*005a*/ 	.short	(.L_41 - .L_40)


	//   ....[0]....
.L_40:
        /*005c*/ 	.word	0xffffffff


	//   ....[1]....
        /*0060*/ 	.word	0xffffffff


	//   ....[2]....
        /*0064*/ 	.word	0xffffffff


	//   ....[3]....
        /*0068*/ 	.word	0xffffffff


	//   ....[4]....
        /*006c*/ 	.word	0xffffffff


	//   ....[5]....
        /*0070*/ 	.word	0xffffffff


	//   ....[6]....
        /*0074*/ 	.word	0xffffffff


	//   ....[7]....
        /*0078*/ 	.word	0xffffffff


	//   ....[8]....
        /*007c*/ 	.word	0xffffffff


	//   ....[9]....
        /*0080*/ 	.word	0xffffffff


	//   ....[10]....
        /*0084*/ 	.word	0xffffffff


	//   ....[11]....
        /*0088*/ 	.word	0xffffffff


	//   ....[12]....
        /*008c*/ 	.word	0xffffffff


	//   ....[13]....
        /*0090*/ 	.word	0xffffffff


	//----- nvinfo : EIATTR_COOP_GROUP_INSTR_OFFSETS
	.align		4
.L_41:
        /*0094*/ 	.byte	0x04, 0x28
        /*0096*/ 	.short	(.L_43 - .L_42)


	//   ....[0]....
.L_42:
        /*0098*/ 	.word	0x00000080


	//   ....[1]....
        /*009c*/ 	.word	0x000004e0


	//   ....[2]....
        /*00a0*/ 	.word	0x00000680


	//   ....[3]....
        /*00a4*/ 	.word	0x000007e0


	//   ....[4]....
        /*00a8*/ 	.word	0x000008e0


	//   ....[5]....
        /*00ac*/ 	.word	0x00000a50


	//   ....[6]....
        /*00b0*/ 	.word	0x00000bf0


	//   ....[7]....
        /*00b4*/ 	.word	0x00000da0


	//   ....[8]....
        /*00b8*/ 	.word	0x00002460


	//   ....[9]....
        /*00bc*/ 	.word	0x00003320


	//   ....[10]....
        /*00c0*/ 	.word	0x00003530


	//   ....[11]....
        /*00c4*/ 	.word	0x00003560


	//   ....[12]....
        /*00c8*/ 	.word	0x000044c0


	//   ....[13]....
        /*00cc*/ 	.word	0x00004700


	//----- nvinfo : EIATTR_VRC_CTA_INIT_COUNT
	.align		4
.L_43:
        /*00d0*/ 	.byte	0x02, 0x4a
        /*00d2*/ 	.byte	0x80
	.zero		1


	//----- nvinfo : EIATTR_SYSCALL_OFFSETS
	.align		4
        /*00d4*/ 	.byte	0x04, 0x46
        /*00d6*/ 	.short	(.L_45 - .L_44)


	//   ....[0]....
.L_44:
        /*00d8*/ 	.word	0x00005f80


	//   ....[1]....
        /*00dc*/ 	.word	0x00006070


	//   ....[2]....
        /*00e0*/ 	.word	0x000067c0


	//----- nvinfo : EIATTR_MBARRIER_INSTR_OFFSETS
	.align		4
.L_45:
        /*00e4*/ 	.byte	0x04, 0x39
        /*00e6*/ 	.short	(.L_47 - .L_46)


	//   ....[0]....
.L_46:
        /*00e8*/ 	.word	0x000005f0
        /*00ec*/ 	.word	0x000000ff
        /*00f0*/ 	.word	0x00000000
        /*00f4*/ 	.short	0x0100
        /*00f6*/ 	.byte	0x04
	.zero		1


	//   ....[1]....
        /*00f8*/ 	.word	0x00000600
        /*00fc*/ 	.word	0x000000ff
        /*0100*/ 	.word	0x00000020
        /*0104*/ 	.short	0x0100
        /*0106*/ 	.byte	0x04
	.zero		1


	//   ....[2]....
        /*0108*/ 	.word	0x00000610
        /*010c*/ 	.word	0x000000ff
        /*0110*/ 	.word	0x00000008
        /*0114*/ 	.short	0x0100
        /*0116*/ 	.byte	0x04
	.zero		1


	//   ....[3]....
        /*0118*/ 	.word	0x00000620
        /*011c*/ 	.word	0x000000ff
        /*0120*/ 	.word	0x00000028
        /*0124*/ 	.short	0x0100
        /*0126*/ 	.byte	0x04
	.zero		1


	//   ....[4]....
        /*0128*/ 	.word	0x00000630
        /*012c*/ 	.word	0x000000ff
        /*0130*/ 	.word	0x00000010
        /*0134*/ 	.short	0x0100
        /*0136*/ 	.byte	0x04
	.zero		1


	//   ....[5]....
        /*0138*/ 	.word	0x00000640
        /*013c*/ 	.word	0x000000ff
        /*0140*/ 	.word	0x00000030
        /*0144*/ 	.short	0x0100
        /*0146*/ 	.byte	0x04
	.zero		1


	//   ....[6]....
        /*0148*/ 	.word	0x00000650
        /*014c*/ 	.word	0x000000ff
        /*0150*/ 	.word	0x00000018
        /*0154*/ 	.short	0x0100
        /*0156*/ 	.byte	0x04
	.zero		1


	//   ....[7]....
        /*0158*/ 	.word	0x00000660
        /*015c*/ 	.word	0x000000ff
        /*0160*/ 	.word	0x00000038
        /*0164*/ 	.short	0x0100
        /*0166*/ 	.byte	0x04
	.zero		1


	//   ....[8]....
        /*0168*/ 	.word	0x00000790
        /*016c*/ 	.word	0x000000ff
        /*0170*/ 	.word	0x00000040
        /*0174*/ 	.short	0x0100
        /*0176*/ 	.byte	0x04
	.zero		1


	//   ....[9]....
        /*0178*/ 	.word	0x000007a0
        /*017c*/ 	.word	0x000000ff
        /*0180*/ 	.word	0x00000050
        /*0184*/ 	.short	0x0100
        /*0186*/ 	.byte	0x04
	.zero		1


	//   ....[10]....
        /*0188*/ 	.word	0x000007b0
        /*018c*/ 	.word	0x000000ff
        /*0190*/ 	.word	0x00000048
        /*0194*/ 	.short	0x0100
        /*0196*/ 	.byte	0x04
	.zero		1


	//   ....[11]....
        /*0198*/ 	.word	0x000007c0
        /*019c*/ 	.word	0x000000ff
        /*01a0*/ 	.word	0x00000058
        /*01a4*/ 	.short	0x0100
        /*01a6*/ 	.byte	0x04
	.zero		1


	//   ....[12]....
        /*01a8*/ 	.word	0x000008b0
        /*01ac*/ 	.word	0x000000ff
        /*01b0*/ 	.word	0x00000060
        /*01b4*/ 	.short	0x0100
        /*01b6*/ 	.byte	0x06
	.zero		1


	//   ....[13]....
        /*01b8*/ 	.word	0x000008c0
        /*01bc*/ 	.word	0x000000ff
        /*01c0*/ 	.word	0x00000068
        /*01c4*/ 	.short	0x0100
        /*01c6*/ 	.byte	0x06
	.zero		1


	//   ....[14]....
        /*01c8*/ 	.word	0x00000a00
        /*01cc*/ 	.word	0x000000ff
        /*01d0*/ 	.word	0x00000070
        /*01d4*/ 	.short	0x0100
        /*01d6*/ 	.byte	0x06
	.zero		1


	//   ....[15]....
        /*01d8*/ 	.word	0x00000a10
        /*01dc*/ 	.word	0x000000ff
        /*01e0*/ 	.word	0x00000080
        /*01e4*/ 	.short	0x0100
        /*01e6*/ 	.byte	0x06
	.zero		1


	//   ....[16]....
        /*01e8*/ 	.word	0x00000a20
        /*01ec*/ 	.word	0x000000ff
        /*01f0*/ 	.word	0x00000078
        /*01f4*/ 	.short	0x0100
        /*01f6*/ 	.byte	0x06
	.zero		1


	//   ....[17]....
        /*01f8*/ 	.word	0x00000a30
        /*01fc*/ 	.word	0x000000ff
        /*0200*/ 	.word	0x00000088
        /*0204*/ 	.short	0x0100
        /*0206*/ 	.byte	0x06
	.zero		1


	//   ....[18]....
        /*0208*/ 	.word	0x00000b60
        /*020c*/ 	.word	0x000000ff
        /*0210*/ 	.word	0x00000090
        /*0214*/ 	.short	0x0100
        /*0216*/ 	.byte	0x04
	.zero		1


	//   ....[19]....
        /*0218*/ 	.word	0x00000b70
        /*021c*/ 	.word	0x000000ff
        /*0220*/ 	.word	0x000000b0
        /*0224*/ 	.short	0x0100
        /*0226*/ 	.byte	0x04
	.zero		1


	//   ....[20]....
        /*0228*/ 	.word	0x00000b80
        /*022c*/ 	.word	0x000000ff
        /*0230*/ 	.word	0x00000098
        /*0234*/ 	.short	0x0100
        /*0236*/ 	.byte	0x04
	.zero		1


	//   ....[21]....
        /*0238*/ 	.word	0x00000b90
        /*023c*/ 	.word	0x000000ff
        /*0240*/ 	.word	0x000000b8
        /*0244*/ 	.short	0x0100
        /*0246*/ 	.byte	0x04
	.zero		1


	//   ....[22]....
        /*0248*/ 	.word	0x00000ba0
        /*024c*/ 	.word	0x000000ff
        /*0250*/ 	.word	0x000000a0
        /*0254*/ 	.short	0x0100
        /*0256*/ 	.byte	0x04
	.zero		1


	//   ....[23]....
        /*0258*/ 	.word	0x00000bb0
        /*025c*/ 	.word	0x000000ff
        /*0260*/ 	.word	0x000000c0
        /*0264*/ 	.short	0x0100
        /*0266*/ 	.byte	0x04
	.zero		1


	//   ....[24]....
        /*0268*/ 	.word	0x00000bc0
        /*026c*/ 	.word	0x000000ff
        /*0270*/ 	.word	0x000000a8
        /*0274*/ 	.short	0x0100
        /*0276*/ 	.byte	0x04
	.zero		1


	//   ....[25]....
        /*0278*/ 	.word	0x00000bd0
        /*027c*/ 	.word	0x000000ff
        /*0280*/ 	.word	0x000000c8
        /*0284*/ 	.short	0x0100
        /*0286*/ 	.byte	0x04
	.zero		1


	//   ....[26]....
        /*0288*/ 	.word	0x00000cc0
        /*028c*/ 	.word	0x000000ff
        /*0290*/ 	.word	0x000000d0
        /*0294*/ 	.short	0x0100
        /*0296*/ 	.byte	0x04
	.zero		1


	//   ....[27]....
        /*0298*/ 	.word	0x00000cd0
        /*029c*/ 	.word	0x000000ff
        /*02a0*/ 	.word	0x000000e0
        /*02a4*/ 	.short	0x0100
        /*02a6*/ 	.byte	0x04
	.zero		1


	//   ....[28]....
        /*02a8*/ 	.word	0x00000ce0
        /*02ac*/ 	.word	0x000000ff
        /*02b0*/ 	.word	0x000000d8
        /*02b4*/ 	.short	0x0100
        /*02b6*/ 	.byte	0x04
	.zero		1


	//   ....[29]....
        /*02b8*/ 	.word	0x00000cf0
        /*02bc*/ 	.word	0x000000ff
        /*02c0*/ 	.word	0x000000e8
        /*02c4*/ 	.short	0x0100
        /*02c6*/ 	.byte	0x04
	.zero		1


	//   ....[30]....
        /*02c8*/ 	.word	0x00001820
        /*02cc*/ 	.word	0x00000000
        /*02d0*/ 	.word	0x000000e0
        /*02d4*/ 	.short	0x010a
        /*02d6*/ 	.byte	0xff
	.zero		1


	//   ....[31]....
        /*02d8*/ 	.word	0x00001850
        /*02dc*/ 	.word	0x00000000
        /*02e0*/ 	.word	0x000000d0
        /*02e4*/ 	.short	0x0101
        /*02e6*/ 	.byte	0xff
	.zero		1


	//   ....[32]....
        /*02e8*/ 	.word	0x00001920
        /*02ec*/ 	.word	0x000000ff
        /*02f0*/ 	.word	0x00000020
        /*02f4*/ 	.short	0x010a
        /*02f6*/ 	.byte	0x04
	.zero		1


	//   ....[33]....
        /*02f8*/ 	.word	0x000019a0
        /*02fc*/ 	.word	0x000000ff
        /*0300*/ 	.word	0x00000020
        /*0304*/ 	.short	0x010a
        /*0306*/ 	.byte	0x39
	.zero		1


	//   ....[34]....
        /*0308*/ 	.word	0x00001ae0
        /*030c*/ 	.word	0x000000ff
        /*0310*/ 	.word	0x00000020
        /*0314*/ 	.short	0x010a
        /*0316*/ 	.byte	0x04
	.zero		1


	//   ....[35]....
        /*0318*/ 	.word	0x00001ec0
        /*031c*/ 	.word	0x000000ff
        /*0320*/ 	.word	0x00000068
        /*0324*/ 	.short	0x0101
        /*0326*/ 	.byte	0x15
	.zero		1


	//   ....[36]....
        /*0328*/ 	.word	0x00001ee0
        /*032c*/ 	.word	0x000000ff
        /*0330*/ 	.word	0x00000020
        /*0334*/ 	.short	0x010a
        /*0336*/ 	.byte	0x04
	.zero		1


	//   ....[37]....
        /*0338*/ 	.word	0x00001f60
        /*033c*/ 	.word	0x000000ff
        /*0340*/ 	.word	0x00000020
        /*0344*/ 	.short	0x010a
        /*0346*/ 	.byte	0x39
	.zero		1


	//   ....[38]....
        /*0348*/ 	.word	0x000020a0
        /*034c*/ 	.word	0x000000ff
        /*0350*/ 	.word	0x00000020
        /*0354*/ 	.short	0x010a
        /*0356*/ 	.byte	0x04
	.zero		1


	//   ....[39]....
        /*0358*/ 	.word	0x00002490
        /*035c*/ 	.word	0x00000003
        /*0360*/ 	.word	0x00000070
        /*0364*/ 	.short	0x010a
        /*0366*/ 	.byte	0xff
	.zero		1


	//   ....[40]....
        /*0368*/ 	.word	0x000025e0
        /*036c*/ 	.word	0x00000000
        /*0370*/ 	.word	0x00000000
        /*0374*/ 	.short	0x0101
        /*0376*/ 	.byte	0xff
	.zero		1


	//   ....[41]....
        /*0378*/ 	.word	0x00002ba0
        /*037c*/ 	.word	0x000000ff
        /*0380*/ 	.word	0x00000000
        /*0384*/ 	.short	0x010a
        /*0386*/ 	.byte	0x04
	.zero		1


	//   ....[42]....
        /*0388*/ 	.word	0x00002c30
        /*038c*/ 	.word	0x000000ff
        /*0390*/ 	.word	0x00000000
        /*0394*/ 	.short	0x010a
        /*0396*/ 	.byte	0x05
	.zero		1


	//   ....[43]....
        /*0398*/ 	.word	0x00002cc0
        /*039c*/ 	.word	0x000000ff
        /*03a0*/ 	.word	0x00000000
        /*03a4*/ 	.short	0x010a
        /*03a6*/ 	.byte	0x05
	.zero		1


	//   ....[44]....
        /*03a8*/ 	.word	0x00002d60
        /*03ac*/ 	.word	0x00000000
        /*03b0*/ 	.word	0x00000000
        /*03b4*/ 	.short	0x010a
        /*03b6*/ 	.byte	0xff
	.zero		1


	//   ....[45]....
        /*03b8*/ 	.word	0x00002e80
        /*03bc*/ 	.word	0x00000002
        /*03c0*/ 	.word	0x000000d0
        /*03c4*/ 	.short	0x010a
        /*03c6*/ 	.byte	0xff
	.zero		1


	//   ....[46]....
        /*03c8*/ 	.word	0x00002ef0
        /*03cc*/ 	.word	0x00000002
        /*03d0*/ 	.word	0x00000000
        /*03d4*/ 	.short	0x0101
        /*03d6*/ 	.byte	0xff
	.zero		1


	//   ....[47]....
        /*03d8*/ 	.word	0x00002f10
        /*03dc*/ 	.word	0x000000ff
        /*03e0*/ 	.word	0x00000080
        /*03e4*/ 	.short	0x010a
        /*03e6*/ 	.byte	0x04
	.zero		1


	//   ....[48]....
        /*03e8*/ 	.word	0x00003030
        /*03ec*/ 	.word	0x00000002
        /*03f0*/ 	.word	0x00000070
        /*03f4*/ 	.short	0x010a
        /*03f6*/ 	.byte	0xff
	.zero		1


	//   ....[49]....
        /*03f8*/ 	.word	0x00003130
        /*03fc*/ 	.word	0x00000002
        /*0400*/ 	.word	0x00000000
        /*0404*/ 	.short	0x0101
        /*0406*/ 	.byte	0xff
	.zero		1


	//   ....[50]....
        /*0408*/ 	.word	0x000031c0
        /*040c*/ 	.word	0x000000ff
        /*0410*/ 	.word	0x00000080
        /*0414*/ 	.short	0x0106
        /*0416*/ 	.byte	0x04
	.zero		1


	//   ....[51]....
        /*0418*/ 	.word	0x000031e0
        /*041c*/ 	.word	0x000000ff
        /*0420*/ 	.word	0x00000080
        /*0424*/ 	.short	0x010a
        /*0426*/ 	.byte	0x04
	.zero		1


	//   ....[52]....
        /*0428*/ 	.word	0x00003270
        /*042c*/ 	.word	0x000000ff
        /*0430*/ 	.word	0x00000080
        /*0434*/ 	.short	0x0106
        /*0436*/ 	.byte	0x07
	.zero		1


	//   ....[53]....
        /*0438*/ 	.word	0x000032b0
        /*043c*/ 	.word	0x00000000
        /*0440*/ 	.word	0x00000080
        /*0444*/ 	.short	0x010a
        /*0446*/ 	.byte	0xff
	.zero		1


	//   ....[54]....
        /*0448*/ 	.word	0x000037d0
        /*044c*/ 	.word	0x00000000
        /*0450*/ 	.word	0x00000070
        /*0454*/ 	.short	0x010a
        /*0456*/ 	.byte	0xff
	.zero		1


	//   ....[55]....
        /*0458*/ 	.word	0x000038f0
        /*045c*/ 	.word	0x00000003
        /*0460*/ 	.word	0x00000000
        /*0464*/ 	.short	0x0101
        /*0466*/ 	.byte	0xff
	.zero		1


	//   ....[56]....
        /*0468*/ 	.word	0x00003900
        /*046c*/ 	.word	0x000000ff
        /*0470*/ 	.word	0x00000000
        /*0474*/ 	.short	0x010a
        /*0476*/ 	.byte	0x04
	.zero		1


	//   ....[57]....
        /*0478*/ 	.word	0x00003950
        /*047c*/ 	.word	0x000000ff
        /*0480*/ 	.word	0x000000b0
        /*0484*/ 	.short	0x010a
        /*0486*/ 	.byte	0x05
	.zero		1


	//   ....[58]....
        /*0488*/ 	.word	0x00003a60
        /*048c*/ 	.word	0x000000ff
        /*0490*/ 	.word	0x00000000
        /*0494*/ 	.short	0x010a
        /*0496*/ 	.byte	0x05
	.zero		1


	//   ....[59]....
        /*0498*/ 	.word	0x00003bb0
        /*049c*/ 	.word	0x000000ff
        /*04a0*/ 	.word	0x00000000
        /*04a4*/ 	.short	0x010a
        /*04a6*/ 	.byte	0x07
	.zero		1


	//   ....[60]....
        /*04a8*/ 	.word	0x000042f0
        /*04ac*/ 	.word	0x000000ff
        /*04b0*/ 	.word	0x00000000
        /*04b4*/ 	.short	0x010a
        /*04b6*/ 	.byte	0x04
	.zero		1


	//   ....[61]....
        /*04b8*/ 	.word	0x00004380
        /*04bc*/ 	.word	0x000000ff
        /*04c0*/ 	.word	0x00000000
        /*04c4*/ 	.short	0x010a
        /*04c6*/ 	.byte	0x05
	.zero		1


	//   ....[62]....
        /*04c8*/ 	.word	0x00004410
        /*04cc*/ 	.word	0x000000ff
        /*04d0*/ 	.word	0x00000000
        /*04d4*/ 	.short	0x010a
        /*04d6*/ 	.byte	0x05
	.zero		1


	//   ....[63]....
        /*04d8*/ 	.word	0x000044a0
        /*04dc*/ 	.word	0x000000ff
        /*04e0*/ 	.word	0x00000000
        /*04e4*/ 	.short	0x010a
        /*04e6*/ 	.byte	0x04
	.zero		1


	//   ....[64]....
        /*04e8*/ 	.word	0x00004990
        /*04ec*/ 	.word	0x00000003
        /*04f0*/ 	.word	0x00000070
        /*04f4*/ 	.short	0x010a
        /*04f6*/ 	.byte	0xff
	.zero		1


	//   ....[65]....
        /*04f8*/ 	.word	0x00004b00
        /*04fc*/ 	.word	0x00000000
        /*0500*/ 	.word	0x00000000
        /*0504*/ 	.short	0x0101
        /*0506*/ 	.byte	0xff
	.zero		1


	//   ....[66]....
        /*0508*/ 	.word	0x00004fb0
        /*050c*/ 	.word	0x000000ff
        /*0510*/ 	.word	0x00000068
        /*0514*/ 	.short	0x010a
        /*0516*/ 	.byte	0x18
	.zero		1


	//   ....[67]....
        /*0518*/ 	.word	0x00005180
        /*051c*/ 	.word	0x000000ff
        /*0520*/ 	.word	0x00000050
        /*0524*/ 	.short	0x010a
        /*0526*/ 	.byte	0x04
	.zero		1


	//   ....[68]....
        /*0528*/ 	.word	0x000053f0
        /*052c*/ 	.word	0x000000ff
        /*0530*/ 	.word	0x00000040
        /*0534*/ 	.short	0x010b
        /*0536*/ 	.byte	0x04
	.zero		1


	//   ....[69]....
        /*0538*/ 	.word	0x00005400
        /*053c*/ 	.word	0x000000ff
        /*0540*/ 	.word	0x00000000
        /*0544*/ 	.short	0x0101
        /*0546*/ 	.byte	0x05
	.zero		1


	//   ....[70]....
        /*0548*/ 	.word	0x00005450
        /*054c*/ 	.word	0x000000ff
        /*0550*/ 	.word	0x00000000
        /*0554*/ 	.short	0x010a
        /*0556*/ 	.byte	0x04
	.zero		1


	//   ....[71]....
        /*0558*/ 	.word	0x000054f0
        /*055c*/ 	.word	0x00000000
        /*0560*/ 	.word	0x00000000
        /*0564*/ 	.short	0x010a
        /*0566*/ 	.byte	0xff
	.zero		1


	//   ....[72]....
        /*0568*/ 	.word	0x00005840
        /*056c*/ 	.word	0x00000003
        /*0570*/ 	.word	0x00000070
        /*0574*/ 	.short	0x010a
        /*0576*/ 	.byte	0xff
	.zero		1


	//   ....[73]....
        /*0578*/ 	.word	0x000059c0
        /*057c*/ 	.word	0x00000000
        /*0580*/ 	.word	0x00000000
        /*0584*/ 	.short	0x0101
        /*0586*/ 	.byte	0xff
	.zero		1


	//   ....[74]....
        /*0588*/ 	.word	0x00006400
        /*058c*/ 	.word	0x00000003
        /*0590*/ 	.word	0x00000040
        /*0594*/ 	.short	0x010a
        /*0596*/ 	.byte	0xff
	.zero		1


	//   ....[75]....
        /*0598*/ 	.word	0x00006410
        /*059c*/ 	.word	0x0000001a
        /*05a0*/ 	.word	0x00000090
        /*05a4*/ 	.short	0x010a
        /*05a6*/ 	.byte	0xff
	.zero		1


	//   ....[76]....
        /*05a8*/ 	.word	0x00006580
        /*05ac*/ 	.word	0x00000003
        /*05b0*/ 	.word	0x00000040
        /*05b4*/ 	.short	0x010a
        /*05b6*/ 	.byte	0xff
	.zero		1


	//   ....[77]....
        /*05b8*/ 	.word	0x000066a0
        /*05bc*/ 	.word	0x0000001a
        /*05c0*/ 	.word	0x00000090
        /*05c4*/ 	.short	0x010a
        /*05c6*/ 	.byte	0xff
	.zero		1


	//   ....[78]....
        /*05c8*/ 	.word	0x000069b0
        /*05cc*/ 	.word	0x000000ff
        /*05d0*/ 	.word	0x00000000
        /*05d4*/ 	.short	0x0101
        /*05d6*/ 	.byte	0x05
	.zero		1


	//   ....[79]....
        /*05d8*/ 	.word	0x00006e80
        /*05dc*/ 	.word	0x00000000
        /*05e0*/ 	.word	0x00000000
        /*05e4*/ 	.short	0x0101
        /*05e6*/ 	.byte	0xff
	.zero		1


	//   ....[80]....
        /*05e8*/ 	.word	0x00007140
        /*05ec*/ 	.word	0x00000000
        /*05f0*/ 	.word	0x000000e0
        /*05f4*/ 	.short	0x010a
        /*05f6*/ 	.byte	0xff
	.zero		1


	//   ....[81]....
        /*05f8*/ 	.word	0x000071a0
        /*05fc*/ 	.word	0x00000000
        /*0600*/ 	.word	0x00000020
        /*0604*/ 	.short	0x010a
        /*0606*/ 	.byte	0xff
	.zero		1


	//   ....[82]....
        /*0608*/ 	.word	0x00007200
        /*060c*/ 	.word	0x00000000
        /*0610*/ 	.word	0x00000020
        /*0614*/ 	.short	0x010a
        /*0616*/ 	.byte	0xff
	.zero		1


	//   ....[83]....
        /*0618*/ 	.word	0x00007250
        /*061c*/ 	.word	0x00000003
        /*0620*/ 	.word	0x00000070
        /*0624*/ 	.short	0x010a
        /*0626*/ 	.byte	0xff
	.zero		1


	//   ....[84]....
        /*0628*/ 	.word	0x000072b0
        /*062c*/ 	.word	0x00000000
        /*0630*/ 	.word	0x00000000
        /*0634*/ 	.short	0x010a
        /*0636*/ 	.byte	0xff
	.zero		1


	//   ....[85]....
        /*0638*/ 	.word	0x00007310
        /*063c*/ 	.word	0x00000000
        /*0640*/ 	.word	0x00000000
        /*0644*/ 	.short	0x010a
        /*0646*/ 	.byte	0xff
	.zero		1


	//   ....[86]....
        /*0648*/ 	.word	0x00007370
        /*064c*/ 	.word	0x00000000
        /*0650*/ 	.word	0x00000000
        /*0654*/ 	.short	0x010a
        /*0656*/ 	.byte	0xff
	.zero		1


	//   ....[87]....
        /*0658*/ 	.word	0x000073c0
        /*065c*/ 	.word	0x00000002
        /*0660*/ 	.word	0x000000d0
        /*0664*/ 	.short	0x010a
        /*0666*/ 	.byte	0xff
	.zero		1


	//   ....[88]....
        /*0668*/ 	.word	0x00007420
        /*066c*/ 	.word	0x00000002
        /*0670*/ 	.word	0x00000080
        /*0674*/ 	.short	0x010a
        /*0676*/ 	.byte	0xff
	.zero		1


	//   ....[89]....
        /*0678*/ 	.word	0x00007470
        /*067c*/ 	.word	0x00000002
        /*0680*/ 	.word	0x00000070
        /*0684*/ 	.short	0x010a
        /*0686*/ 	.byte	0xff
	.zero		1


	//   ....[90]....
        /*0688*/ 	.word	0x000074d0
        /*068c*/ 	.word	0x00000000
        /*0690*/ 	.word	0x00000080
        /*0694*/ 	.short	0x010a
        /*0696*/ 	.byte	0xff
	.zero		1


	//   ....[91]....
        /*0698*/ 	.word	0x00007520
        /*069c*/ 	.word	0x00000000
        /*06a0*/ 	.word	0x00000070
        /*06a4*/ 	.short	0x010a
        /*06a6*/ 	.byte	0xff
	.zero		1


	//   ....[92]....
        /*06a8*/ 	.word	0x00007590
        /*06ac*/ 	.word	0x00000002
        /*06b0*/ 	.word	0x000000b0
        /*06b4*/ 	.short	0x010a
        /*06b6*/ 	.byte	0xff
	.zero		1


	//   ....[93]....
        /*06b8*/ 	.word	0x000075f0
        /*06bc*/ 	.word	0x00000000
        /*06c0*/ 	.word	0x00000000
        /*06c4*/ 	.short	0x010a
        /*06c6*/ 	.byte	0xff
	.zero		1


	//   ....[94]....
        /*06c8*/ 	.word	0x00007650
        /*06cc*/ 	.word	0x00000000
        /*06d0*/ 	.word	0x00000000
        /*06d4*/ 	.short	0x010a
        /*06d6*/ 	.byte	0xff
	.zero		1


	//   ....[95]....
        /*06d8*/ 	.word	0x000076b0
        /*06dc*/ 	.word	0x00000000
        /*06e0*/ 	.word	0x00000000
        /*06e4*/ 	.short	0x010a
        /*06e6*/ 	.byte	0xff
	.zero		1


	//   ....[96]....
        /*06e8*/ 	.word	0x00007710
        /*06ec*/ 	.word	0x00000000
        /*06f0*/ 	.word	0x00000000
        /*06f4*/ 	.short	0x010a
        /*06f6*/ 	.byte	0xff
	.zero		1


	//   ....[97]....
        /*06f8*/ 	.word	0x00007770
        /*06fc*/ 	.word	0x00000000
        /*0700*/ 	.word	0x00000000
        /*0704*/ 	.short	0x010a
        /*0706*/ 	.byte	0xff
	.zero		1


	//   ....[98]....
        /*0708*/ 	.word	0x000077c0
        /*070c*/ 	.word	0x00000003
        /*0710*/ 	.word	0x00000070
        /*0714*/ 	.short	0x010a
        /*0716*/ 	.byte	0xff
	.zero		1


	//   ....[99]....
        /*0718*/ 	.word	0x00007820
        /*071c*/ 	.word	0x00000000
        /*0720*/ 	.word	0x00000068
        /*0724*/ 	.short	0x010a
        /*0726*/ 	.byte	0xff
	.zero		1


	//   ....[100]....
        /*0728*/ 	.word	0x00007880
        /*072c*/ 	.word	0x00000002
        /*0730*/ 	.word	0x00000050
        /*0734*/ 	.short	0x010a
        /*0736*/ 	.byte	0xff
	.zero		1


	//   ....[101]....
        /*0738*/ 	.word	0x000078e0
        /*073c*/ 	.word	0x00000000
        /*0740*/ 	.word	0x00000000
        /*0744*/ 	.short	0x010a
        /*0746*/ 	.byte	0xff
	.zero		1


	//   ....[102]....
        /*0748*/ 	.word	0x00007930
        /*074c*/ 	.word	0x00000003
        /*0750*/ 	.word	0x00000070
        /*0754*/ 	.short	0x010a
        /*0756*/ 	.byte	0xff
	.zero		1


	//   ....[103]....
        /*0758*/ 	.word	0x00007980
        /*075c*/ 	.word	0x00000003
        /*0760*/ 	.word	0x00000040
        /*0764*/ 	.short	0x010a
        /*0766*/ 	.byte	0xff
	.zero		1


	//   ....[104]....
        /*0768*/ 	.word	0x000079d0
        /*076c*/ 	.word	0x0000001a
        /*0770*/ 	.word	0x00000090
        /*0774*/ 	.short	0x010a
        /*0776*/ 	.byte	0xff
	.zero		1


	//----- nvinfo : EIATTR_NUM_MBARRIERS
	.align		4
.L_47:
        /*0778*/ 	.byte	0x03, 0x38
        /*077a*/ 	.short	0x001e


	//----- nvinfo : EIATTR_EXIT_INSTR_OFFSETS
	.align		4
        /*077c*/ 	.byte	0x04, 0x1c
        /*077e*/ 	.short	(.L_49 - .L_48)


	//   ....[0]....
.L_48:
        /*0780*/ 	.word	0x00002d90


	//   ....[1]....
        /*0784*/ 	.word	0x00003280


	//   ....[2]....
        /*0788*/ 	.word	0x000032e0


	//   ....[3]....
        /*078c*/ 	.word	0x00004710


	//   ....[4]....
        /*0790*/ 	.word	0x00005520


	//   ....[5]....
        /*0794*/ 	.word	0x00005560


	//   ....[6]....
        /*0798*/ 	.word	0x00007050


	//   ....[7]....
        /*079c*/ 	.word	0x000070d0


	//   ....[8]....
        /*07a0*/ 	.word	0x00007100


	//   ....[9]....
        /*07a4*/ 	.word	0x00007130


	//----- nvinfo : EIATTR_MAX_THREADS
	.align		4
.L_49:
        /*07a8*/ 	.byte	0x04, 0x05
        /*07aa*/ 	.short	(.L_51 - .L_50)
.L_50:
        /*07ac*/ 	.word	0x00000100
        /*07b0*/ 	.word	0x00000001
        /*07b4*/ 	.word	0x00000001


	//----- nvinfo : EIATTR_CRS_STACK_SIZE
	.align		4
.L_51:
        /*07b8*/ 	.byte	0x04, 0x1e
        /*07ba*/ 	.short	(.L_53 - .L_52)
.L_52:
        /*07bc*/ 	.word	0x00000000


	//----- nvinfo : EIATTR_CBANK_PARAM_SIZE
	.align		4
.L_53:
        /*07c0*/ 	.byte	0x03, 0x19
        /*07c2*/ 	.short	0x0800


	//----- nvinfo : EIATTR_PARAM_CBANK
	.align		4
        /*07c4*/ 	.byte	0x04, 0x0a
        /*07c6*/ 	.short	(.L_55 - .L_54)
	.align		4
.L_54:
        /*07c8*/ 	.word	index@(.nv.constant0._ZN7cutlass13device_kernelINS_4gemm6kernel13GemmUniversalIN4cute5tupleIJiiiiEEENS1_10collective13CollectiveMmaINS1_35MainloopSm100TmaUmmaWarpSpecializedILi4ELi2ELi4ENS5_IJNS4_1CILi2EEENSA_ILi1EEESC_EEEEENS5_IJNSA_ILi64EEENSA_ILi32EEENSA_ILi256EEEEEENS_6half_tENS5_IJlSC_lEEESJ_SK_NS4_8TiledMMAINS4_8MMA_AtomIJNS4_20SM100_MMA_F16BF16_SSISJ_SJ_fLi64ELi32ELNS4_4UMMA5MajorE0ELSP_0ELNSO_7ScaleInE0ELSQ_0EEEEEENS4_6LayoutINS5_IJSC_SC_SC_EEENS5_IJNSA_ILi0EEESV_SV_EEEEENS5_IJNS4_10UnderscoreESY_SY_EEEEENS4_13SM90_TMA_LOADENS4_14ComposedLayoutINS4_7SwizzleILi3ELi4ELi3EEENS4_18smem_ptr_flag_bitsILi16EEENST_INS5_IJNSA_ILi8EEESF_EEENS5_IJSF_SC_EEEEEEEvNS4_8identityENS4_23SM90_TMA_LOAD_MULTICASTES1B_vS1C_EENS_8epilogue10collective18CollectiveEpilogueINS1F_23Sm100TmaWarpSpecializedILi2ELi1ELi16ELb1ELb0EEEJSI_NS5_IJNST_ISF_SC_EENST_ISG_SC_EEEEESJ_SK_SJ_SK_NS1F_6fusion15FusionCallbacksIS1J_NS1N_17LinearCombinationISJ_fSJ_fLNS_15FloatRoundStyleE2EEESI_S1M_JEEENS4_5SM1004TMEM4LOAD26SM100_TMEM_LOAD_16dp256b4xES11_NS12_INS13_ILi2ELi4ELi3EEES16_NST_INS5_IJS17_SG_EEENS5_IJSG_SC_EEEEEEENS4_17SM75_U32x4_LDSM_NENS4_14SM90_TMA_STOREES21_NS4_17SM90_U32x4_STSM_NENS4_39AutoVectorizingCopyWithAssumedAlignmentILi128EEEEEEvvEEEEvNT_6ParamsE)
        /*07cc*/ 	.short	0x0380
        /*07ce*/ 	.short	0x0800


	//----- nvinfo : EIATTR_SW_WAR
	.align		4
.L_55:
        /*07d0*/ 	.byte	0x04, 0x36
        /*07d2*/ 	.short	(.L_57 - .L_56)
.L_56:
        /*07d4*/ 	.word	0x00000008
.L_57:


//--------------------- .nv.callgraph             --------------------------
	.section	.nv.callgraph,"",@"SHT_CUDA_CALLGRAPH"
	.align	4
	.sectionentsize	8
	.align		4
        /*0000*/ 	.word	0x00000000
	.align		4
        /*0004*/ 	.word	0xffffffff
	.align		4
        /*0008*/ 	.word	index@(_ZN7cutlass13device_kernelINS_4gemm6kernel13GemmUniversalIN4cute5tupleIJiiiiEEENS1_10collective13CollectiveMmaINS1_35MainloopSm100TmaUmmaWarpSpecializedILi4ELi2ELi4ENS5_IJNS4_1CILi2EEENSA_ILi1EEESC_EEEEENS5_IJNSA_ILi64EEENSA_ILi32EEENSA_ILi256EEEEEENS_6half_tENS5_IJlSC_lEEESJ_SK_NS4_8TiledMMAINS4_8MMA_AtomIJNS4_20SM100_MMA_F16BF16_SSISJ_SJ_fLi64ELi32ELNS4_4UMMA5MajorE0ELSP_0ELNSO_7ScaleInE0ELSQ_0EEEEEENS4_6LayoutINS5_IJSC_SC_SC_EEENS5_IJNSA_ILi0EEESV_SV_EEEEENS5_IJNS4_10UnderscoreESY_SY_EEEEENS4_13SM90_TMA_LOADENS4_14ComposedLayoutINS4_7SwizzleILi3ELi4ELi3EEENS4_18smem_ptr_flag_bitsILi16EEENST_INS5_IJNSA_ILi8EEESF_EEENS5_IJSF_SC_EEEEEEEvNS4_8identityENS4_23SM90_TMA_LOAD_MULTICASTES1B_vS1C_EENS_8epilogue10collective18CollectiveEpilogueINS1F_23Sm100TmaWarpSpecializedILi2ELi1ELi16ELb1ELb0EEEJSI_NS5_IJNST_ISF_SC_EENST_ISG_SC_EEEEESJ_SK_SJ_SK_NS1F_6fusion15FusionCallbacksIS1J_NS1N_17LinearCombinationISJ_fSJ_fLNS_15FloatRoundStyleE2EEESI_S1M_JEEENS4_5SM1004TMEM4LOAD26SM100_TMEM_LOAD_16dp256b4xES11_NS12_INS13_ILi2ELi4ELi3EEES16_NST_INS5_IJS17_SG_EEENS5_IJSG_SC_EEEEEEENS4_17SM75_U32x4_LDSM_NENS4_14SM90_TMA_STOREES21_NS4_17SM90_U32x4_STSM_NENS4_39AutoVectorizingCopyWithAssumedAlignmentILi128EEEEEEvvEEEEvNT_6ParamsE)
	.align		4
        /*000c*/ 	.word	index@(__assertfail)
	.align		4
        /*0010*/ 	.word	0x00000000
	.align		4
        /*0014*/ 	.word	0xfffffffe
	.align		4
        /*0018*/ 	.word	0x00000000
	.align		4
        /*001c*/ 	.word	0xfffffffd
	.align		4
        /*0020*/ 	.word	0x00000000
	.align		4
        /*0024*/ 	.word	0xfffffffc


//--------------------- .nv.constant4             --------------------------
	.section	.nv.constant4,"a",@progbits
	.align	8
	.align		8
.nv.constant4:
        /*0000*/ 	.dword	__assertfail
	.align		8
        /*0008*/ 	.dword	__unnamed_1
	.align		8
        /*0010*/ 	.dword	__unnamed_2
	.align		8
        /*0018*/ 	.dword	_ZN40_INTERNAL_9dbbd944_4_k_cu_15ad04f8_177544cuda3std3__45__cpo5beginE
	.align		8
        /*0020*/ 	.dword	_ZN40_INTERNAL_9dbbd944_4_k_cu_15ad04f8_177544cuda3std3__45__cpo3endE
	.align		8
        /*0028*/ 	.dword	_ZN40_INTERNAL_9dbbd944_4_k_cu_15ad04f8_177544cuda3std3__45__cpo6cbeginE
	.align		8
        /*0030*/ 	.dword	_ZN40_INTERNAL_9dbbd944_4_k_cu_15ad04f8_177544cuda3std3__45__cpo4cendE
	.align		8
        /*0038*/ 	.dword	_ZN40_INTERNAL_9dbbd944_4_k_cu_15ad04f8_177544cuda3std3__442_GLOBAL__N__9dbbd944_4_k_cu_15ad04f8_177546ignoreE
	.align		8
        /*0040*/ 	.dword	_ZN40_INTERNAL_9dbbd944_4_k_cu_15ad04f8_177544cuda3std3__419piecewise_constructE
	.align		8
        /*0048*/ 	.dword	_ZN40_INTERNAL_9dbbd944_4_k_cu_15ad04f8_177544cuda3std3__48in_placeE
	.align		8
        /*0050*/ 	.dword	_ZN40_INTERNAL_9dbbd944_4_k_cu_15ad04f8_177544cuda3std6ranges3__45__cpo4swapE
	.align		8
        /*0058*/ 	.dword	_ZN40_INTERNAL_9dbbd944_4_k_cu_15ad04f8_177544cuda3std6ranges3__45__cpo9iter_moveE
	.align		8
        /*0060*/ 	.dword	_ZN40_INTERNAL_9dbbd944_4_k_cu_15ad04f8_177544cute7productE
	.align		8
        /*0068*/ 	.dword	_ZN40_INTERNAL_9dbbd944_4_k_cu_15ad04f8_177544cute1_E
	.align		8
        /*0070*/ 	.dword	$str$25
	.align		8
        /*0078*/ 	.dword	$str$26
	.align		8
        /*0080*/ 	.dword	$str$27
	.align		8
        /*0088*/ 	.dword	$str$28


//--------------------- .text._ZN7cutlass13device_kernelINS_4gemm6kernel13GemmUniversalIN4cute5tupleIJiiiiEEENS1_10collective13CollectiveMmaINS1_35MainloopSm100TmaUmmaWarpSpecializedILi4ELi2ELi4ENS5_IJNS4_1CILi2EEENSA_ILi1EEESC_EEEEENS5_IJNSA_ILi64EEENSA_ILi32EEENSA_ILi256EEEEEENS_6half_tENS5_IJlSC_lEEESJ_SK_NS4_8TiledMMAINS4_8MMA_AtomIJNS4_20SM100_MMA_F16BF16_SSISJ_SJ_fLi64ELi32ELNS4_4UMMA5MajorE0ELSP_0ELNSO_7ScaleInE0ELSQ_0EEEEEENS4_6LayoutINS5_IJSC_SC_SC_EEENS5_IJNSA_ILi0EEESV_SV_EEEEENS5_IJNS4_10UnderscoreESY_SY_EEEEENS4_13SM90_TMA_LOADENS4_14ComposedLayoutINS4_7SwizzleILi3ELi4ELi3EEENS4_18smem_ptr_flag_bitsILi16EEENST_INS5_IJNSA_ILi8EEESF_EEENS5_IJSF_SC_EEEEEEEvNS4_8identityENS4_23SM90_TMA_LOAD_MULTICASTES1B_vS1C_EENS_8epilogue10collective18CollectiveEpilogueINS1F_23Sm100TmaWarpSpecializedILi2ELi1ELi16ELb1ELb0EEEJSI_NS5_IJNST_ISF_SC_EENST_ISG_SC_EEEEESJ_SK_SJ_SK_NS1F_6fusion15FusionCallbacksIS1J_NS1N_17LinearCombinationISJ_fSJ_fLNS_15FloatRoundStyleE2EEESI_S1M_JEEENS4_5SM1004TMEM4LOAD26SM100_TMEM_LOAD_16dp256b4xES11_NS12_INS13_ILi2ELi4ELi3EEES16_NST_INS5_IJS17_SG_EEENS5_IJSG_SC_EEEEEEENS4_17SM75_U32x4_LDSM_NENS4_14SM90_TMA_STOREES21_NS4_17SM90_U32x4_STSM_NENS4_39AutoVectorizingCopyWithAssumedAlignmentILi128EEEEEEvvEEEEvNT_6ParamsE --------------------------
	.section	.text._ZN7cutlass13device_kernelINS_4gemm6kernel13GemmUniversalIN4cute5tupleIJiiiiEEENS1_10collective13CollectiveMmaINS1_35MainloopSm100TmaUmmaWarpSpecializedILi4ELi2ELi4ENS5_IJNS4_1CILi2EEENSA_ILi1EEESC_EEEEENS5_IJNSA_ILi64EEENSA_ILi32EEENSA_ILi256EEEEEENS_6half_tENS5_IJlSC_lEEESJ_SK_NS4_8TiledMMAINS4_8MMA_AtomIJNS4_20SM100_MMA_F16BF16_SSISJ_SJ_fLi64ELi32ELNS4_4UMMA5MajorE0ELSP_0ELNSO_7ScaleInE0ELSQ_0EEEEEENS4_6LayoutINS5_IJSC_SC_SC_EEENS5_IJNSA_ILi0EEESV_SV_EEEEENS5_IJNS4_10UnderscoreESY_SY_EEEEENS4_13SM90_TMA_LOADENS4_14ComposedLayoutINS4_7SwizzleILi3ELi4ELi3EEENS4_18smem_ptr_flag_bitsILi16EEENST_INS5_IJNSA_ILi8EEESF_EEENS5_IJSF_SC_EEEEEEEvNS4_8identityENS4_23SM90_TMA_LOAD_MULTICASTES1B_vS1C_EENS_8epilogue10collective18CollectiveEpilogueINS1F_23Sm100TmaWarpSpecializedILi2ELi1ELi16ELb1ELb0EEEJSI_NS5_IJNST_ISF_SC_EENST_ISG_SC_EEEEESJ_SK_SJ_SK_NS1F_6fusion15FusionCallbacksIS1J_NS1N_17LinearCombinationISJ_fSJ_fLNS_15FloatRoundStyleE2EEESI_S1M_JEEENS4_5SM1004TMEM4LOAD26SM100_TMEM_LOAD_16dp256b4xES11_NS12_INS13_ILi2ELi4ELi3EEES16_NST_INS5_IJS17_SG_EEENS5_IJSG_SC_EEEEEEENS4_17SM75_U32x4_LDSM_NENS4_14SM90_TMA_STOREES21_NS4_17SM90_U32x4_STSM_NENS4_39AutoVectorizingCopyWithAssumedAlignmentILi128EEEEEEvvEEEEvNT_6ParamsE,"ax",@progbits
	.align	128
.text._ZN7cutlass13device_kernelINS_4gemm6kernel13GemmUniversalIN4cute5tupleIJiiiiEEENS1_10collective13CollectiveMmaINS1_35MainloopSm100TmaUmmaWarpSpecializedILi4ELi2ELi4ENS5_IJNS4_1CILi2EEENSA_ILi1EEESC_EEEEENS5_IJNSA_ILi64EEENSA_ILi32EEENSA_ILi256EEEEEENS_6half_tENS5_IJlSC_lEEESJ_SK_NS4_8TiledMMAINS4_8MMA_AtomIJNS4_20SM100_MMA_F16BF16_SSISJ_SJ_fLi64ELi32ELNS4_4UMMA5MajorE0ELSP_0ELNSO_7ScaleInE0ELSQ_0EEEEEENS4_6LayoutINS5_IJSC_SC_SC_EEENS5_IJNSA_ILi0EEESV_SV_EEEEENS5_IJNS4_10UnderscoreESY_SY_EEEEENS4_13SM90_TMA_LOADENS4_14ComposedLayoutINS4_7SwizzleILi3ELi4ELi3EEENS4_18smem_ptr_flag_bitsILi16EEENST_INS5_IJNSA_ILi8EEESF_EEENS5_IJSF_SC_EEEEEEEvNS4_8identityENS4_23SM90_TMA_LOAD_MULTICASTES1B_vS1C_EENS_8epilogue10collective18CollectiveEpilogueINS1F_23Sm100TmaWarpSpecializedILi2ELi1ELi16ELb1ELb0EEEJSI_NS5_IJNST_ISF_SC_EENST_ISG_SC_EEEEESJ_SK_SJ_SK_NS1F_6fusion15FusionCallbacksIS1J_NS1N_17LinearCombinationISJ_fSJ_fLNS_15FloatRoundStyleE2EEESI_S1M_JEEENS4_5SM1004TMEM4LOAD26SM100_TMEM_LOAD_16dp256b4xES11_NS12_INS13_ILi2ELi4ELi3EEES16_NST_INS5_IJS17_SG_EEENS5_IJSG_SC_EEEEEEENS4_17SM75_U32x4_LDSM_NENS4_14SM90_TMA_STOREES21_NS4_17SM90_U32x4_STSM_NENS4_39AutoVectorizingCopyWithAssumedAlignmentILi128EEEEEEvvEEEEvNT_6ParamsE:
        .type           _ZN7cutlass13device_kernelINS_4gemm6kernel13GemmUniversalIN4cute5tupleIJiiiiEEENS1_10collective13CollectiveMmaINS1_35MainloopSm100TmaUmmaWarpSpecializedILi4ELi2ELi4ENS5_IJNS4_1CILi2EEENSA_ILi1EEESC_EEEEENS5_IJNSA_ILi64EEENSA_ILi32EEENSA_ILi256EEEEEENS_6half_tENS5_IJlSC_lEEESJ_SK_NS4_8TiledMMAINS4_8MMA_AtomIJNS4_20SM100_MMA_F16BF16_SSISJ_SJ_fLi64ELi32ELNS4_4UMMA5MajorE0ELSP_0ELNSO_7ScaleInE0ELSQ_0EEEEEENS4_6LayoutINS5_IJSC_SC_SC_EEENS5_IJNSA_ILi0EEESV_SV_EEEEENS5_IJNS4_10UnderscoreESY_SY_EEEEENS4_13SM90_TMA_LOADENS4_14ComposedLayoutINS4_7SwizzleILi3ELi4ELi3EEENS4_18smem_ptr_flag_bitsILi16EEENST_INS5_IJNSA_ILi8EEESF_EEENS5_IJSF_SC_EEEEEEEvNS4_8identityENS4_23SM90_TMA_LOAD_MULTICASTES1B_vS1C_EENS_8epilogue10collective18CollectiveEpilogueINS1F_23Sm100TmaWarpSpecializedILi2ELi1ELi16ELb1ELb0EEEJSI_NS5_IJNST_ISF_SC_EENST_ISG_SC_EEEEESJ_SK_SJ_SK_NS1F_6fusion15FusionCallbacksIS1J_NS1N_17LinearCombinationISJ_fSJ_fLNS_15FloatRoundStyleE2EEESI_S1M_JEEENS4_5SM1004TMEM4LOAD26SM100_TMEM_LOAD_16dp256b4xES11_NS12_INS13_ILi2ELi4ELi3EEES16_NST_INS5_IJS17_SG_EEENS5_IJSG_SC_EEEEEEENS4_17SM75_U32x4_LDSM_NENS4_14SM90_TMA_STOREES21_NS4_17SM90_U32x4_STSM_NENS4_39AutoVectorizingCopyWithAssumedAlignmentILi128EEEEEEvvEEEEvNT_6ParamsE,@function
        .size           _ZN7cutlass13device_kernelINS_4gemm6kernel13GemmUniversalIN4cute5tupleIJiiiiEEENS1_10collective13CollectiveMmaINS1_35MainloopSm100TmaUmmaWarpSpecializedILi4ELi2ELi4ENS5_IJNS4_1CILi2EEENSA_ILi1EEESC_EEEEENS5_IJNSA_ILi64EEENSA_ILi32EEENSA_ILi256EEEEEENS_6half_tENS5_IJlSC_lEEESJ_SK_NS4_8TiledMMAINS4_8MMA_AtomIJNS4_20SM100_MMA_F16BF16_SSISJ_SJ_fLi64ELi32ELNS4_4UMMA5MajorE0ELSP_0ELNSO_7ScaleInE0ELSQ_0EEEEEENS4_6LayoutINS5_IJSC_SC_SC_EEENS5_IJNSA_ILi0EEESV_SV_EEEEENS5_IJNS4_10UnderscoreESY_SY_EEEEENS4_13SM90_TMA_LOADENS4_14ComposedLayoutINS4_7SwizzleILi3ELi4ELi3EEENS4_18smem_ptr_flag_bitsILi16EEENST_INS5_IJNSA_ILi8EEESF_EEENS5_IJSF_SC_EEEEEEEvNS4_8identityENS4_23SM90_TMA_LOAD_MULTICASTES1B_vS1C_EENS_8epilogue10collective18CollectiveEpilogueINS1F_23Sm100TmaWarpSpecializedILi2ELi1ELi16ELb1ELb0EEEJSI_NS5_IJNST_ISF_SC_EENST_ISG_SC_EEEEESJ_SK_SJ_SK_NS1F_6fusion15FusionCallbacksIS1J_NS1N_17LinearCombinationISJ_fSJ_fLNS_15FloatRoundStyleE2EEESI_S1M_JEEENS4_5SM1004TMEM4LOAD26SM100_TMEM_LOAD_16dp256b4xES11_NS12_INS13_ILi2ELi4ELi3EEES16_NST_INS5_IJS17_SG_EEENS5_IJSG_SC_EEEEEEENS4_17SM75_U32x4_LDSM_NENS4_14SM90_TMA_STOREES21_NS4_17SM90_U32x4_STSM_NENS4_39AutoVectorizingCopyWithAssumedAlignmentILi128EEEEEEvvEEEEvNT_6ParamsE,(.L_x_148 - _ZN7cutlass13device_kernelINS_4gemm6kernel13GemmUniversalIN4cute5tupleIJiiiiEEENS1_10collective13CollectiveMmaINS1_35MainloopSm100TmaUmmaWarpSpecializedILi4ELi2ELi4ENS5_IJNS4_1CILi2EEENSA_ILi1EEESC_EEEEENS5_IJNSA_ILi64EEENSA_ILi32EEENSA_ILi256EEEEEENS_6half_tENS5_IJlSC_lEEESJ_SK_NS4_8TiledMMAINS4_8MMA_AtomIJNS4_20SM100_MMA_F16BF16_SSISJ_SJ_fLi64ELi32ELNS4_4UMMA5MajorE0ELSP_0ELNSO_7ScaleInE0ELSQ_0EEEEEENS4_6LayoutINS5_IJSC_SC_SC_EEENS5_IJNSA_ILi0EEESV_SV_EEEEENS5_IJNS4_10UnderscoreESY_SY_EEEEENS4_13SM90_TMA_LOADENS4_14ComposedLayoutINS4_7SwizzleILi3ELi4ELi3EEENS4_18smem_ptr_flag_bitsILi16EEENST_INS5_IJNSA_ILi8EEESF_EEENS5_IJSF_SC_EEEEEEEvNS4_8identityENS4_23SM90_TMA_LOAD_MULTICASTES1B_vS1C_EENS_8epilogue10collective18CollectiveEpilogueINS1F_23Sm100TmaWarpSpecializedILi2ELi1ELi16ELb1ELb0EEEJSI_NS5_IJNST_ISF_SC_EENST_ISG_SC_EEEEESJ_SK_SJ_SK_NS1F_6fusion15FusionCallbacksIS1J_NS1N_17LinearCombinationISJ_fSJ_fLNS_15FloatRoundStyleE2EEESI_S1M_JEEENS4_5SM1004TMEM4LOAD26SM100_TMEM_LOAD_16dp256b4xES11_NS12_INS13_ILi2ELi4ELi3EEES16_NST_INS5_IJS17_SG_EEENS5_IJSG_SC_EEEEEEENS4_17SM75_U32x4_LDSM_NENS4_14SM90_TMA_STOREES21_NS4_17SM90_U32x4_STSM_NENS4_39AutoVectorizingCopyWithAssumedAlignmentILi128EEEEEEvvEEEEvNT_6ParamsE)
        .other          _ZN7cutlass13device_kernelINS_4gemm6kernel13GemmUniversalIN4cute5tupleIJiiiiEEENS1_10collective13CollectiveMmaINS1_35MainloopSm100TmaUmmaWarpSpecializedILi4ELi2ELi4ENS5_IJNS4_1CILi2EEENSA_ILi1EEESC_EEEEENS5_IJNSA_ILi64EEENSA_ILi32EEENSA_ILi256EEEEEENS_6half_tENS5_IJlSC_lEEESJ_SK_NS4_8TiledMMAINS4_8MMA_AtomIJNS4_20SM100_MMA_F16BF16_SSISJ_SJ_fLi64ELi32ELNS4_4UMMA5MajorE0ELSP_0ELNSO_7ScaleInE0ELSQ_0EEEEEENS4_6LayoutINS5_IJSC_SC_SC_EEENS5_IJNSA_ILi0EEESV_SV_EEEEENS5_IJNS4_10UnderscoreESY_SY_EEEEENS4_13SM90_TMA_LOADENS4_14ComposedLayoutINS4_7SwizzleILi3ELi4ELi3EEENS4_18smem_ptr_flag_bitsILi16EEENST_INS5_IJNSA_ILi8EEESF_EEENS5_IJSF_SC_EEEEEEEvNS4_8identityENS4_23SM90_TMA_LOAD_MULTICASTES1B_vS1C_EENS_8epilogue10collective18CollectiveEpilogueINS1F_23Sm100TmaWarpSpecializedILi2ELi1ELi16ELb1ELb0EEEJSI_NS5_IJNST_ISF_SC_EENST_ISG_SC_EEEEESJ_SK_SJ_SK_NS1F_6fusion15FusionCallbacksIS1J_NS1N_17LinearCombinationISJ_fSJ_fLNS_15FloatRoundStyleE2EEESI_S1M_JEEENS4_5SM1004TMEM4LOAD26SM100_TMEM_LOAD_16dp256b4xES11_NS12_INS13_ILi2ELi4ELi3EEES16_NST_INS5_IJS17_SG_EEENS5_IJSG_SC_EEEEEEENS4_17SM75_U32x4_LDSM_NENS4_14SM90_TMA_STOREES21_NS4_17SM90_U32x4_STSM_NENS4_39AutoVectorizingCopyWithAssumedAlignmentILi128EEEEEEvvEEEEvNT_6ParamsE,@"STO_CUDA_ENTRY STV_DEFAULT"
_ZN7cutlass13device_kernelINS_4gemm6kernel13GemmUniversalIN4cute5tupleIJiiiiEEENS1_10collective13CollectiveMmaINS1_35MainloopSm100TmaUmmaWarpSpecializedILi4ELi2ELi4ENS5_IJNS4_1CILi2EEENSA_ILi1EEESC_EEEEENS5_IJNSA_ILi64EEENSA_ILi32EEENSA_ILi256EEEEEENS_6half_tENS5_IJlSC_lEEESJ_SK_NS4_8TiledMMAINS4_8MMA_AtomIJNS4_20SM100_MMA_F16BF16_SSISJ_SJ_fLi64ELi32ELNS4_4UMMA5MajorE0ELSP_0ELNSO_7ScaleInE0ELSQ_0EEEEEENS4_6LayoutINS5_IJSC_SC_SC_EEENS5_IJNSA_ILi0EEESV_SV_EEEEENS5_IJNS4_10UnderscoreESY_SY_EEEEENS4_13SM90_TMA_LOADENS4_14ComposedLayoutINS4_7SwizzleILi3ELi4ELi3EEENS4_18smem_ptr_flag_bitsILi16EEENST_INS5_IJNSA_ILi8EEESF_EEENS5_IJSF_SC_EEEEEEEvNS4_8identityENS4_23SM90_TMA_LOAD_MULTICASTES1B_vS1C_EENS_8epilogue10collective18CollectiveEpilogueINS1F_23Sm100TmaWarpSpecializedILi2ELi1ELi16ELb1ELb0EEEJSI_NS5_IJNST_ISF_SC_EENST_ISG_SC_EEEEESJ_SK_SJ_SK_NS1F_6fusion15FusionCallbacksIS1J_NS1N_17LinearCombinationISJ_fSJ_fLNS_15FloatRoundStyleE2EEESI_S1M_JEEENS4_5SM1004TMEM4LOAD26SM100_TMEM_LOAD_16dp256b4xES11_NS12_INS13_ILi2ELi4ELi3EEES16_NST_INS5_IJS17_SG_EEENS5_IJSG_SC_EEEEEEENS4_17SM75_U32x4_LDSM_NENS4_14SM90_TMA_STOREES21_NS4_17SM90_U32x4_STSM_NENS4_39AutoVectorizingCopyWithAssumedAlignmentILi128EEEEEEvvEEEEvNT_6ParamsE:
[----:B------:R-:W1:Y:S01]  /*0000*/  LDC R1, c[0x0][0x37c] ;  /* 0x0000df00ff017b82 */ /* 0x000e620000000800 */
[----:B------:R-:W2:Y:S01]  /*0010*/  S2R R59, SR_TID.X ;  /* 0x00000000003b7919 */ /* 0x000ea20000002100 */
[----:B------:R-:W3:Y:S01]  /*0020*/  LDCU.64 UR8, c[0x0][0x890] ;  /* 0x00011200ff0877ac */ /* 0x000ee20008000a00 */
[----:B------:R-:W-:Y:S02]  /*0030*/  PRMT R49, RZ, 0x7610, R49 ;  /* 0x00007610ff317816 */ /* 0x000fe40000000031 */
[----:B------:R-:W-:Y:S01]  /*0040*/  ELECT P4, URZ, PT ;  /* 0x0000000000ff782f */ /* 0x000fe20003880000 */
[----:B---3--:R-:W-:-:S04]  /*0050*/  UISETP.NE.U32.AND UP0, UPT, UR8, URZ, UPT ;  /* 0x000000ff0800728c */ /* 0x008fc8000bf05070 */
[----:B------:R-:W-:Y:S01]  /*0060*/  UISETP.NE.AND.EX UP0, UPT, UR9, URZ, UPT, UP0 ;  /* 0x000000ff0900728c */ /* 0x000fe2000bf05300 */
[----:B--2---:R-:W-:-:S05]  /*0070*/  SHF.R.U32.HI R50, RZ, 0x5, R59 ;  /* 0x00000005ff327819 */ /* 0x004fca000001163b */
[----:B------:R-:W2:Y:S02]  /*0080*/  SHFL.IDX PT, R0, R50, RZ, 0x1f ;  /* 0x00001fff32007589 */ /* 0x000ea400000e0000 */
[----:B--2---:R-:W-:Y:S01]  /*0090*/  R2UR UR18, R0 ;  /* 0x00000000001272ca */ /* 0x004fe200000e0000 */
[----:B-1----:R-:W-:-:S14]  /*00a0*/  BRA.U UP0, `(.L_x_0) ;  /* 0x0000000100307547 */ /* 0x002fdc000b800000 */
[----:B------:R-:W1:Y:S02]  /*00b0*/  LDCU.64 UR4, c[0x0][0x888] ;  /* 0x00011100ff0477ac */ /* 0x000e640008000a00 */
[----:B-1----:R-:W-:-:S04]  /*00c0*/  UISETP.NE.U32.AND UP0, UPT, UR4, URZ, UPT ;  /* 0x000000ff0400728c */ /* 0x002fc8000bf05070 */
[----:B------:R-:W-:-:S09]  /*00d0*/  UISETP.NE.AND.EX UP0, UPT, UR5, URZ, UPT, UP0 ;  /* 0x000000ff0500728c */ /* 0x000fd2000bf05300 */
[----:B------:R-:W-:Y:S05]  /*00e0*/  BRA.U !UP0, `(.L_x_1) ;  /* 0x0000000108147547 */ /* 0x000fea000b800000 */
[----:B------:R-:W1:Y:S01]  /*00f0*/  LDC.64 R2, c[0x0][0x888] ;  /* 0x00022200ff027b82 */ /* 0x000e620000000a00 */
[----:B------:R-:W1:Y:S02]  /*0100*/  LDCU.64 UR4, c[0x0][0x358] ;  /* 0x00006b00ff0477ac */ /* 0x000e640008000a00 */
[----:B-1----:R1:W5:Y:S01]  /*0110*/  LDG.E R25, desc[UR4][R2.64] ;  /* 0x0000000402197981 */ /* 0x002362000c1e1900 */
[----:B------:R-:W-:Y:S01]  /*0120*/  HFMA2 R49, -RZ, RZ, 0, 5.9604644775390625e-08 ;  /* 0x00000001ff317431 */ /* 0x000fe200000001ff */
[----:B------:R-:W-:Y:S05]  /*0130*/  BRA `(.L_x_0) ;  /* 0x00000000000c7947 */ /* 0x000fea0003800000 */
.L_x_1:
[----:B------:R-:W1:Y:S01]  /*0140*/  LDCU UR4, c[0x0][0x880] ;  /* 0x00011000ff0477ac */ /* 0x000e620008000800 */
[----:B------:R-:W-:Y:S01]  /*0150*/  HFMA2 R49, -RZ, RZ, 0, 5.9604644775390625e-08 ;  /* 0x00000001ff317431 */ /* 0x000fe200000001ff */
[----:B-1----:R-:W-:-:S07]  /*0160*/  MOV R25, UR4 ;  /* 0x0000000400197c02 */ /* 0x002fce0008000f00 */
.L_x_0:
[----:B------:R-:W2:Y:S02]  /*0170*/  LDCU.64 UR4, c[0x0][0x8b0] ;  /* 0x00011600ff0477ac */ /* 0x000ea40008000a00 */
[----:B--2---:R-:W-:-:S04]  /*0180*/  UISETP.NE.U32.AND UP0, UPT, UR4, URZ, UPT ;  /* 0x000000ff0400728c */ /* 0x004fc8000bf05070 */
[----:B------:R-:W-:-:S09]  /*0190*/  UISETP.NE.AND.EX UP0, UPT, UR5, URZ, UPT, UP0 ;  /* 0x000000ff0500728c */ /* 0x000fd2000bf05300 */
[----:B------:R-:W-:Y:S05]  /*01a0*/  BRA.U UP0, `(.L_x_2) ;  /* 0x0000000100287547 */ /* 0x000fea000b800000 */
[----:B------:R-:W2:Y:S02]  /*01b0*/  LDCU.64 UR4, c[0x0][0x8a8] ;  /* 0x00011500ff0477ac */ /* 0x000ea40008000a00 */
[----:B--2---:R-:W-:-:S04]  /*01c0*/  UISETP.NE.U32.AND UP0, UPT, UR4, URZ, UPT ;  /* 0x000000ff0400728c */ /* 0x004fc8000bf05070 */
[----:B------:R-:W-:-:S09]  /*01d0*/  UISETP.NE.AND.EX UP0, UPT, UR5, URZ, UPT, UP0 ;  /* 0x000000ff0500728c */ /* 0x000fd2000bf05300 */
[----:B------:R-:W-:Y:S05]  /*01e0*/  BRA.U !UP0, `(.L_x_3) ;  /* 0x0000000108107547 */ /* 0x000fea000b800000 */
[----:B-1----:R-:W1:Y:S01]  /*01f0*/  LDC.64 R2, c[0x0][0x8a8] ;  /* 0x00022a00ff027b82 */ /* 0x002e620000000a00 */
[----:B------:R-:W1:Y:S02]  /*0200*/  LDCU.64 UR4, c[0x0][0x358] ;  /* 0x00006b00ff0477ac */ /* 0x000e640008000a00 */
[----:B-1----:R2:W5:Y:S01]  /*0210*/  LDG.E R24, desc[UR4][R2.64] ;  /* 0x0000000402187981 */ /* 0x002562000c1e1900 */
[----:B------:R-:W-:Y:S05]  /*0220*/  BRA `(.L_x_2) ;  /* 0x0000000000087947 */ /* 0x000fea0003800000 */
.L_x_3:
[----:B------:R-:W2:Y:S02]  /*0230*/  LDCU UR4, c[0x0][0x8a0] ;  /* 0x00011400ff0477ac */ /* 0x000ea40008000800 */
[----:B--2---:R-:W-:Y:S02]  /*0240*/  MOV R24, UR4 ;  /* 0x0000000400187c02 */ /* 0x004fe40008000f00 */
.L_x_2:
[----:B------:R-:W-:Y:S01]  /*0250*/  IMAD.U32 R0, RZ, RZ, UR18 ;  /* 0x00000012ff007e24 */ /* 0x000fe2000f8e00ff */
[----:B------:R-:W-:Y:S04]  /*0260*/  BSSY.RECONVERGENT B0, `(.L_x_4) ;  /* 0x000000c000007945 */ /* 0x000fe80003800200 */
[C---:B------:R-:W-:Y:S02]  /*0270*/  ISETP.NE.OR P1, PT, R0.reuse, 0x1, !P4 ;  /* 0x000000010000780c */ /* 0x040fe40006725670 */
[----:B------:R-:W-:-:S11]  /*0280*/  ISETP.NE.OR P0, PT, R0, 0x3, !P4 ;  /* 0x000000030000780c */ /* 0x000fd60006705670 */
[----:B------:R-:W-:Y:S05]  /*0290*/  @P1 BRA `(.L_x_5) ;  /* 0x0000000000201947 */ /* 0x000fea0003800000 */
[----:B------:R-:W3:Y:S02]  /*02a0*/  LDCU.64 UR4, c[0x0][0x348] ;  /* 0x00006900ff0477ac */ /* 0x000ee40008000a00 */
[----:B---3--:R-:W-:Y:S02]  /*02b0*/  UIADD3 UR6, UP1, UPT, UR4, 0x80, URZ ;  /* 0x0000008004067890 */ /* 0x008fe4000ff3e0ff */
[----:B------:R-:W-:Y:S02]  /*02c0*/  UIADD3 UR4, UP0, UPT, UR4, 0x180, URZ ;  /* 0x0000018004047890 */ /* 0x000fe4000ff1e0ff */
[----:B------:R-:W-:Y:S02]  /*02d0*/  UIADD3.X UR7, UPT, UPT, URZ, UR5, URZ, UP1, !UPT ;  /* 0x00000005ff077290 */ /* 0x000fe40008ffe4ff */
[----:B------:R-:W-:-:S07]  /*02e0*/  UIADD3.X UR5, UPT, UPT, URZ, UR5, URZ, UP0, !UPT ;  /* 0x00000005ff057290 */ /* 0x000fce00087fe4ff */
[----:B------:R3:W-:Y:S02]  /*02f0*/  UTMACCTL.PF [UR6] ;  /* 0x00000000060079b9 */ /* 0x0007e40008040000 */
[----:B------:R3:W-:Y:S02]  /*0300*/  UTMACCTL.PF [UR4] ;  /* 0x00000000040079b9 */ /* 0x0007e40008040000 */
[----:B---3--:R-:W-:Y:S01]  /*0310*/  NOP ;  /* 0x0000000000007918 */ /* 0x008fe20000000000 */
.L_x_5:
[----:B------:R-:W-:Y:S05]  /*0320*/  BSYNC.RECONVERGENT B0 ;  /* 0x0000000000007941 */ /* 0x000fea0003800200 */
.L_x_4:
[----:B------:R-:W-:Y:S04]  /*0330*/  BSSY.RECONVERGENT B0, `(.L_x_6) ;  /* 0x000000a000007945 */ /* 0x000fe80003800200 */
        /* <DEDUP_REMOVED lines=9> */
.L_x_7:
[----:B------:R-:W-:Y:S05]  /*03d0*/  BSYNC.RECONVERGENT B0 ;  /* 0x0000000000007941 */ /* 0x000fea0003800200 */
.L_x_6:
[----:B------:R-:W3:Y:S01]  /*03e0*/  LDCU.64 UR4, c[0x0][0x888] ;  /* 0x00011100ff0477ac */ /* 0x000ee20008000a00 */
[----:B------:R-:W-:Y:S02]  /*03f0*/  UISETP.EQ.U32.AND UP2, UPT, UR8, URZ, UPT ;  /* 0x000000ff0800728c */ /* 0x000fe4000bf42070 */
[----:B------:R-:W-:Y:S02]  /*0400*/  UPLOP3.LUT UP3, UPT, UPT, UPT, UPT, 0x80, 0x8 ;  /* 0x000000000008789c */ /* 0x000fe40003f6f070 */
[----:B---3--:R-:W-:-:S04]  /*0410*/  UISETP.NE.U32.AND UP0, UPT, UR4, URZ, UPT ;  /* 0x000000ff0400728c */ /* 0x008fc8000bf05070 */
[----:B------:R-:W-:-:S04]  /*0420*/  UISETP.NE.AND.EX UP1, UPT, UR5, URZ, UPT, UP0 ;  /* 0x000000ff0500728c */ /* 0x000fc8000bf25300 */
[----:B------:R-:W-:-:S04]  /*0430*/  UISETP.EQ.OR.EX UP4, UPT, UR9, URZ, !UP1, UP2 ;  /* 0x000000ff0900728c */ /* 0x000fc8000cf82720 */
[----:B------:R-:W-:-:S05]  /*0440*/  UP2UR UR59, UPR, URZ, 0x10 ;  /* 0x00000010ff3b7883 */ /* 0x000fca0008000000 */
[----:B------:R-:W-:Y:S07]  /*0450*/  BRA.U !UP4, `(.L_x_8) ;  /* 0x000000010c207547 */ /* 0x000fee000b800000 */
[----:B------:R-:W-:Y:S01]  /*0460*/  UISETP.NE.U32.AND UP2, UPT, UR8, URZ, UPT ;  /* 0x000000ff0800728c */ /* 0x000fe2000bf45070 */
[----:B-----5:R-:W-:Y:S01]  /*0470*/  FSETP.NEU.AND P0, PT, R25, RZ, PT ;  /* 0x000000ff1900720b */ /* 0x020fe20003f0d000 */
[----:B------:R-:W-:Y:S02]  /*0480*/  USEL UR4, URZ, 0xffffffff, UP1 ;  /* 0xffffffffff047887 */ /* 0x000fe40008800000 */
[----:B------:R-:W-:-:S10]  /*0490*/  UISETP.NE.AND.EX UP2, UPT, UR9, URZ, UPT, UP2 ;  /* 0x000000ff0900728c */ /* 0x000fd4000bf45320 */
[----:B------:R-:W-:Y:S01]  /*04a0*/  VOTEU.ANY UP0, P0 ;  /* 0x0000000000ff7886 */ /* 0x000fe20000000100 */
[----:B------:R-:W-:-:S04]  /*04b0*/  @!UP2 USEL UR4, URZ, 0xffffffff, UP0 ;  /* 0xffffffffff04a887 */ /* 0x000fc80008000000 */
[----:B------:R-:W-:-:S04]  /*04c0*/  ULOP3.LUT UR4, UR4, 0x1, URZ, 0xc0, !UPT ;  /* 0x0000000104047892 */ /* 0x000fc8000f8ec0ff */
[----:B------:R-:W-:-:S11]  /*04d0*/  UISETP.NE.U32.AND UP3, UPT, UR4, 0x1, UPT ;  /* 0x000000010400788c */ /* 0x000fd6000bf65070 */
.L_x_8:
[----:B-12---:R-:W1:Y:S01]  /*04e0*/  SHFL.IDX PT, R2, R50, RZ, 0x1f ;  /* 0x00001fff32027589 */ /* 0x006e6200000e0000 */
[----:B------:R-:W-:Y:S01]  /*04f0*/  UISETP.NE.AND UP5, UPT, UR18, 0x2, UPT ;  /* 0x000000021200788c */ /* 0x000fe2000bfa5270 */
[----:B-1----:R-:W-:-:S13]  /*0500*/  ISETP.NE.AND P0, PT, R2, RZ, PT ;  /* 0x000000ff0200720c */ /* 0x002fda0003f05270 */
[----:B------:R-:W-:Y:S05]  /*0510*/  @P0 BRA `(.L_x_9) ;  /* 0x0000000000580947 */ /* 0x000fea0003800000 */
[----:B------:R-:W1:Y:S01]  /*0520*/  S2UR UR4, SR_CgaCtaId ;  /* 0x00000000000479c3 */ /* 0x000e620000008800 */
[----:B------:R-:W-:Y:S01]  /*0530*/  UMOV UR5, 0x400 ;  /* 0x0000040000057882 */ /* 0x000fe20000000000 */
[----:B------:R-:W-:Y:S01]  /*0540*/  UMOV UR8, 0x1 ;  /* 0x0000000100087882 */ /* 0x000fe20000000000 */
[----:B------:R-:W-:Y:S01]  /*0550*/  UMOV UR6, 0x2 ;  /* 0x0000000200067882 */ /* 0x000fe20000000000 */
[----:B------:R-:W-:-:S04]  /*0560*/  UIADD3 UR8, UPT, UPT, -UR8, 0x100000, URZ ;  /* 0x0010000008087890 */ /* 0x000fc8000fffe1ff */
[----:B------:R-:W-:Y:S02]  /*0570*/  USHF.L.U32 UR9, UR8, 0xb, URZ ;  /* 0x0000000b08097899 */ /* 0x000fe400080006ff */
[----:B------:R-:W-:Y:S02]  /*0580*/  USHF.L.U32 UR8, UR8, 0x1, URZ ;  /* 0x0000000108087899 */ /* 0x000fe400080006ff */
[----:B------:R-:W-:-:S04]  /*0590*/  UIADD3 UR6, UPT, UPT, -UR6, 0x100000, URZ ;  /* 0x0010000006067890 */ /* 0x000fc8000fffe1ff */
[----:B------:R-:W-:Y:S02]  /*05a0*/  USHF.L.U32 UR7, UR6, 0xb, URZ ;  /* 0x0000000b06077899 */ /* 0x000fe400080006ff */
[----:B------:R-:W-:Y:S01]  /*05b0*/  USHF.L.U32 UR6, UR6, 0x1, URZ ;  /* 0x0000000106067899 */ /* 0x000fe200080006ff */
[----:B------:R-:W-:Y:S01]  /*05c0*/  ELECT P0, URZ, PT ;  /* 0x0000000000ff782f */ /* 0x000fe20003800000 */
[----:B-1----:R-:W-:Y:S01]  /*05d0*/  ULEA UR4, UR4, UR5, 0x18 ;  /* 0x0000000504047291 */ /* 0x002fe2000f8ec0ff */
[----:B------:R-:W1:Y:S11]  /*05e0*/  FENCE.VIEW.ASYNC.S ;  /* 0x00000000000073c6 */ /* 0x000e760000000000 */
[----:B-1----:R1:W2:Y:S01]  /*05f0*/  SYNCS.EXCH.64 URZ, [UR4], UR8 ;  /* 0x0000000804ff75b2 */ /* 0x0022a20008000100 */
[----:B------:R1:W3:Y:S01]  /*0600*/  SYNCS.EXCH.64 URZ, [UR4+0x20], UR6 ;  /* 0x0000200604ff75b2 */ /* 0x0002e20008000100 */
[----:B------:R1:W4:Y:S01]  /*0610*/  SYNCS.EXCH.64 URZ, [UR4+0x8], UR8 ;  /* 0x0000080804ff75b2 */ /* 0x0003220008000100 */
[----:B------:R1:W1:Y:S01]  /*0620*/  SYNCS.EXCH.64 URZ, [UR4+0x28], UR6 ;  /* 0x0000280604ff75b2 */ /* 0x0002620008000100 */
[----:B------:R1:W1:Y:S01]  /*0630*/  SYNCS.EXCH.64 URZ, [UR4+0x10], UR8 ;  /* 0x0000100804ff75b2 */ /* 0x0002620008000100 */
[----:B------:R1:W1:Y:S01]  /*0640*/  SYNCS.EXCH.64 URZ, [UR4+0x30], UR6 ;  /* 0x0000300604ff75b2 */ /* 0x0002620008000100 */
[----:B------:R1:W1:Y:S01]  /*0650*/  SYNCS.EXCH.64 URZ, [UR4+0x18], UR8 ;  /* 0x0000180804ff75b2 */ /* 0x0002620008000100 */
[----:B------:R1:W1:Y:S01]  /*0660*/  SYNCS.EXCH.64 URZ, [UR4+0x38], UR6 ;  /* 0x0000380604ff75b2 */ /* 0x0002620008000100 */
[----:B------:R-:W-:Y:S01]  /*0670*/  NOP ;  /* 0x0000000000007918 */ /* 0x000fe20000000000 */
.L_x_9:
[----:B------:R-:W2:Y:S01]  /*0680*/  SHFL.IDX PT, R2, R50, RZ, 0x1f ;  /* 0x00001fff32027589 */ /* 0x000ea200000e0000 */
[----:B------:R-:W-:Y:S01]  /*0690*/  NOP ;  /* 0x0000000000007918 */ /* 0x000fe20000000000 */
[----:B--2---:R-:W-:-:S13]  /*06a0*/  ISETP.NE.AND P0, PT, R2, 0x1, PT ;  /* 0x000000010200780c */ /* 0x004fda0003f05270 */
[----:B------:R-:W-:Y:S05]  /*06b0*/  @P0 BRA `(.L_x_10) ;  /* 0x0000000000480947 */ /* 0x000fea0003800000 */
[----:B-1----:R-:W1:Y:S01]  /*06c0*/  S2UR UR4, SR_CgaCtaId ;  /* 0x00000000000479c3 */ /* 0x002e620000008800 */
        /* <DEDUP_REMOVED lines=12> */
[----:B-1----:R2:W1:Y:S01]  /*0790*/  SYNCS.EXCH.64 URZ, [UR4+0x40], UR8 ;  /* 0x0000400804ff75b2 */ /* 0x0024620008000100 */
[----:B------:R2:W1:Y:S01]  /*07a0*/  SYNCS.EXCH.64 URZ, [UR4+0x50], UR6 ;  /* 0x0000500604ff75b2 */ /* 0x0004620008000100 */
[----:B------:R2:W1:Y:S01]  /*07b0*/  SYNCS.EXCH.64 URZ, [UR4+0x48], UR8 ;  /* 0x0000480804ff75b2 */ /* 0x0004620008000100 */
[----:B------:R2:W1:Y:S02]  /*07c0*/  SYNCS.EXCH.64 URZ, [UR4+0x58], UR6 ;  /* 0x0000580604ff75b2 */ /* 0x0004640008000100 */
[----:B--2---:R-:W-:Y:S01]  /*07d0*/  NOP ;  /* 0x0000000000007918 */ /* 0x004fe20000000000 */
.L_x_10:
[----:B------:R-:W2:Y:S01]  /*07e0*/  SHFL.IDX PT, R2, R50, RZ, 0x1f ;  /* 0x00001fff32027589 */ /* 0x000ea200000e0000 */
[----:B------:R-:W-:Y:S01]  /*07f0*/  NOP ;  /* 0x0000000000007918 */ /* 0x000fe20000000000 */
[----:B--2---:R-:W-:-:S13]  /*0800*/  ISETP.NE.AND P0, PT, R2, 0x3, PT ;  /* 0x000000030200780c */ /* 0x004fda0003f05270 */
[----:B------:R-:W-:Y:S05]  /*0810*/  @P0 BRA `(.L_x_11) ;  /* 0x0000000000300947 */ /* 0x000fea0003800000 */
[----:B-1----:R-:W1:Y:S01]  /*0820*/  S2UR UR4, SR_CgaCtaId ;  /* 0x00000000000479c3 */ /* 0x002e620000008800 */
[----:B------:R-:W-:Y:S01]  /*0830*/  UMOV UR6, 0x400 ;  /* 0x0000040000067882 */ /* 0x000fe20000000000 */
[----:B------:R-:W-:Y:S01]  /*0840*/  UMOV UR5, 0x20 ;  /* 0x0000002000057882 */ /* 0x000fe20000000000 */
[----:B------:R-:W-:Y:S01]  /*0850*/  ELECT P0, URZ, PT ;  /* 0x0000000000ff782f */ /* 0x000fe20003800000 */
[----:B-1----:R-:W-:Y:S02]  /*0860*/  ULEA UR6, UR4, UR6, 0x18 ;  /* 0x0000000604067291 */ /* 0x002fe4000f8ec0ff */
[----:B------:R-:W-:-:S04]  /*0870*/  UIADD3 UR4, UPT, UPT, -UR5, 0x100000, URZ ;  /* 0x0010000005047890 */ /* 0x000fc8000fffe1ff */
[----:B------:R-:W-:Y:S02]  /*0880*/  USHF.L.U32 UR5, UR4, 0xb, URZ ;  /* 0x0000000b04057899 */ /* 0x000fe400080006ff */
[----:B------:R-:W-:Y:S01]  /*0890*/  USHF.L.U32 UR4, UR4, 0x1, URZ ;  /* 0x0000000104047899 */ /* 0x000fe200080006ff */
[----:B------:R-:W1:Y:S11]  /*08a0*/  FENCE.VIEW.ASYNC.S ;  /* 0x00000000000073c6 */ /* 0x000e760000000000 */
[----:B-1----:R2:W1:Y:S01]  /*08b0*/  SYNCS.EXCH.64 URZ, [UR6+0x60], UR4 ;  /* 0x0000600406ff75b2 */ /* 0x0024620008000100 */
[----:B------:R2:W1:Y:S02]  /*08c0*/  SYNCS.EXCH.64 URZ, [UR6+0x68], UR4 ;  /* 0x0000680406ff75b2 */ /* 0x0004640008000100 */
[----:B--2---:R-:W-:Y:S01]  /*08d0*/  NOP ;  /* 0x0000000000007918 */ /* 0x004fe20000000000 */
.L_x_11:
[----:B------:R-:W2:Y:S01]  /*08e0*/  SHFL.IDX PT, R2, R50, RZ, 0x1f ;  /* 0x00001fff32027589 */ /* 0x000ea200000e0000 */
[----:B------:R-:W-:Y:S01]  /*08f0*/  NOP ;  /* 0x0000000000007918 */ /* 0x000fe20000000000 */
[----:B--2---:R-:W-:-:S13]  /*0900*/  ISETP.NE.AND P0, PT, R2, 0x4, PT ;  /* 0x000000040200780c */ /* 0x004fda0003f05270 */
[----:B------:R-:W-:Y:S05]  /*0910*/  @P0 BRA `(.L_x_12) ;  /* 0x00000000004c0947 */ /* 0x000fea0003800000 */
[----:B-1----:R-:W1:Y:S01]  /*0920*/  S2UR UR6, SR_CgaCtaId ;  /* 0x00000000000679c3 */ /* 0x002e620000008800 */
[----:B------:R-:W-:Y:S01]  /*0930*/  UMOV UR4, 0x1e0 ;  /* 0x000001e000047882 */ /* 0x000fe20000000000 */
[----:B------:R-:W-:Y:S01]  /*0940*/  UMOV UR5, 0x400 ;  /* 0x0000040000057882 */ /* 0x000fe20000000000 */
[----:B------:R-:W-:Y:S01]  /*0950*/  USEL UR4, UR4, 0x1a0, UP3 ;  /* 0x000001a004047887 */ /* 0x000fe20009800000 */
[----:B------:R-:W-:Y:S01]  /*0960*/  UMOV UR8, 0x1 ;  /* 0x0000000100087882 */ /* 0x000fe20000000000 */
[----:B------:R-:W-:Y:S01]  /*0970*/  ELECT P0, URZ, PT ;  /* 0x0000000000ff782f */ /* 0x000fe20003800000 */
[----:B------:R-:W-:-:S04]  /*0980*/  UIADD3 UR8, UPT, UPT, -UR8, 0x100000, URZ ;  /* 0x0010000008087890 */ /* 0x000fc8000fffe1ff */
[----:B------:R-:W-:Y:S02]  /*0990*/  USHF.L.U32 UR9, UR8, 0xb, URZ ;  /* 0x0000000b08097899 */ /* 0x000fe400080006ff */
[----:B------:R-:W-:Y:S02]  /*09a0*/  USHF.L.U32 UR8, UR8, 0x1, URZ ;  /* 0x0000000108087899 */ /* 0x000fe400080006ff */
[----:B-1----:R-:W-:Y:S02]  /*09b0*/  ULEA UR6, UR6, UR5, 0x18 ;  /* 0x0000000506067291 */ /* 0x002fe4000f8ec0ff */
[----:B------:R-:W-:-:S04]  /*09c0*/  UIADD3 UR4, UPT, UPT, -UR4, 0x100000, URZ ;  /* 0x0010000004047890 */ /* 0x000fc8000fffe1ff */
[----:B------:R-:W-:Y:S02]  /*09d0*/  USHF.L.U32 UR5, UR4, 0xb, URZ ;  /* 0x0000000b04057899 */ /* 0x000fe400080006ff */
[----:B------:R-:W-:Y:S01]  /*09e0*/  USHF.L.U32 UR4, UR4, 0x1, URZ ;  /* 0x0000000104047899 */ /* 0x000fe200080006ff */
[----:B------:R-:W1:Y:S03]  /*09f0*/  FENCE.VIEW.ASYNC.S ;  /* 0x00000000000073c6 */ /* 0x000e660000000000 */
[----:B-1----:R2:W1:Y:S08]  /*0a00*/  SYNCS.EXCH.64 URZ, [UR6+0x70], UR8 ;  /* 0x0000700806ff75b2 */ /* 0x0024700008000100 */
[----:B------:R2:W1:Y:S01]  /*0a10*/  SYNCS.EXCH.64 URZ, [UR6+0x80], UR4 ;  /* 0x0000800406ff75b2 */ /* 0x0004620008000100 */
[----:B------:R2:W1:Y:S01]  /*0a20*/  SYNCS.EXCH.64 URZ, [UR6+0x78], UR8 ;  /* 0x0000780806ff75b2 */ /* 0x0004620008000100 */
[----:B------:R2:W1:Y:S02]  /*0a30*/  SYNCS.EXCH.64 URZ, [UR6+0x88], UR4 ;  /* 0x0000880406ff75b2 */ /* 0x0004640008000100 */
[----:B--2---:R-:W-:Y:S01]  /*0a40*/  NOP ;  /* 0x0000000000007918 */ /* 0x004fe20000000000 */
.L_x_12:
        /* <DEDUP_REMOVED lines=20> */
[----:B------:R2:W1:Y:S01]  /*0b90*/  SYNCS.EXCH.64 URZ, [UR4+0xb8], UR6 ;  /* 0x0000b80604ff75b2 */ /* 0x0004620008000100 */
[----:B------:R2:W1:Y:S01]  /*0ba0*/  SYNCS.EXCH.64 URZ, [UR4+0xa0], UR8 ;  /* 0x0000a00804ff75b2 */ /* 0x0004620008000100 */
[----:B------:R2:W1:Y:S01]  /*0bb0*/  SYNCS.EXCH.64 URZ, [UR4+0xc0], UR6 ;  /* 0x0000c00604ff75b2 */ /* 0x0004620008000100 */
[----:B------:R2:W1:Y:S01]  /*0bc0*/  SYNCS.EXCH.64 URZ, [UR4+0xa8], UR8 ;  /* 0x0000a80804ff75b2 */ /* 0x0004620008000100 */
[----:B------:R2:W1:Y:S02]  /*0bd0*/  SYNCS.EXCH.64 URZ, [UR4+0xc8], UR6 ;  /* 0x0000c80604ff75b2 */ /* 0x0004640008000100 */
[----:B--2---:R-:W-:Y:S01]  /*0be0*/  NOP ;  /* 0x0000000000007918 */ /* 0x004fe20000000000 */
.L_x_13:
[----:B------:R-:W2:Y:S01]  /*0bf0*/  SHFL.IDX PT, R2, R50, RZ, 0x1f ;  /* 0x00001fff32027589 */ /* 0x000ea200000e0000 */
[----:B------:R-:W1:Y:S01]  /*0c00*/  S2UR UR61, SR_CgaCtaId ;  /* 0x00000000003d79c3 */ /* 0x000e620000008800 */
[----:B------:R-:W-:Y:S01]  /*0c10*/  NOP ;  /* 0x0000000000007918 */ /* 0x000fe20000000000 */
[----:B--2---:R-:W-:-:S13]  /*0c20*/  ISETP.NE.AND P0, PT, R2, 0x3, PT ;  /* 0x000000030200780c */ /* 0x004fda0003f05270 */
[----:B-1----:R-:W-:Y:S05]  /*0c30*/  @P0 BRA `(.L_x_14) ;  /* 0x0000000000340947 */ /* 0x002fea0003800000 */
[----:B------:R-:W-:Y:S01]  /*0c40*/  UMOV UR4, 0x400 ;  /* 0x0000040000047882 */ /* 0x000fe20000000000 */
[----:B------:R-:W-:Y:S01]  /*0c50*/  UMOV UR6, 0x20 ;  /* 0x0000002000067882 */ /* 0x000fe20000000000 */
[----:B------:R-:W-:Y:S02]  /*0c60*/  ULEA UR4, UR61, UR4, 0x18 ;  /* 0x000000043d047291 */ /* 0x000fe4000f8ec0ff */
[----:B------:R-:W-:-:S04]  /*0c70*/  UIADD3 UR6, UPT, UPT, -UR6, 0x100000, URZ ;  /* 0x0010000006067890 */ /* 0x000fc8000fffe1ff */
[----:B------:R-:W-:Y:S02]  /*0c80*/  USHF.L.U32 UR7, UR6, 0xb, URZ ;  /* 0x0000000b06077899 */ /* 0x000fe400080006ff */
[----:B------:R-:W-:Y:S01]  /*0c90*/  USHF.L.U32 UR6, UR6, 0x1, URZ ;  /* 0x0000000106067899 */ /* 0x000fe200080006ff */
[----:B------:R-:W-:Y:S01]  /*0ca0*/  ELECT P0, URZ, PT ;  /* 0x0000000000ff782f */ /* 0x000fe20003800000 */
[----:B------:R-:W1:Y:S10]  /*0cb0*/  FENCE.VIEW.ASYNC.S ;  /* 0x00000000000073c6 */ /* 0x000e740000000000 */
[----:B-1----:R1:W2:Y:S01]  /*0cc0*/  SYNCS.EXCH.64 URZ, [UR4+0xd0], UR6 ;  /* 0x0000d00604ff75b2 */ /* 0x0022a20008000100 */
[----:B------:R1:W1:Y:S01]  /*0cd0*/  SYNCS.EXCH.64 URZ, [UR4+0xe0], UR6 ;  /* 0x0000e00604ff75b2 */ /* 0x0002620008000100 */
[----:B------:R1:W1:Y:S01]  /*0ce0*/  SYNCS.EXCH.64 URZ, [UR4+0xd8], UR6 ;  /* 0x0000d80604ff75b2 */ /* 0x0002620008000100 */
[----:B------:R1:W1:Y:S01]  /*0cf0*/  SYNCS.EXCH.64 URZ, [UR4+0xe8], UR6 ;  /* 0x0000e80604ff75b2 */ /* 0x0002620008000100 */
[----:B------:R-:W-:Y:S01]  /*0d00*/  NOP ;  /* 0x0000000000007918 */ /* 0x000fe20000000000 */
.L_x_14:
[----:B-1----:R-:W1:Y:S01]  /*0d10*/  LDCU UR4, c[0x0][0x36c] ;  /* 0x00006d80ff0477ac */ /* 0x002e620008000800 */
[----:B------:R-:W-:Y:S01]  /*0d20*/  ISETP.NE.OR P4, PT, R0, 0x2, !P4 ;  /* 0x000000020000780c */ /* 0x000fe20006785670 */
[----:B------:R-:W-:Y:S01]  /*0d30*/  NOP ;  /* 0x0000000000007918 */ /* 0x000fe20000000000 */
[----:B------:R-:W-:Y:S01]  /*0d40*/  LOP3.LUT R0, R59, 0x1f, RZ, 0xc0, !PT ;  /* 0x0000001f3b007812 */ /* 0x000fe200078ec0ff */
[----:B------:R-:W-:Y:S02]  /*0d50*/  UISETP.NE.AND UP4, UPT, UR18, URZ, UPT ;  /* 0x000000ff1200728c */ /* 0x000fe4000bf85270 */
[----:B-1----:R-:W-:-:S09]  /*0d60*/  UISETP.EQ.U32.AND UP6, UPT, UR4, 0x1, UPT ;  /* 0x000000010400788c */ /* 0x002fd2000bfc2070 */
[----:B------:R-:W-:Y:S05]  /*0d70*/  BRA.U !UP6, `(.L_x_15) ;  /* 0x000000010e087547 */ /* 0x000fea000b800000 */
[----:B--234-:R-:W-:Y:S01]  /*0d80*/  UCGABAR_ARV ;  /* 0x00000000000079c7 */ /* 0x01cfe20008000000 */
[----:B------:R-:W-:Y:S05]  /*0d90*/  BRA `(.L_x_16) ;  /* 0x0000000000047947 */ /* 0x000fea0003800000 */
.L_x_15:
[----:B--234-:R-:W-:Y:S01]  /*0da0*/  NOP ;  /* 0x0000000000007918 */ /* 0x01cfe20000000000 */
.L_x_16:
[----:B------:R-:W1:Y:S01]  /*0db0*/  S2UR UR48, SR_CTAID.X ;  /* 0x00000000003079c3 */ /* 0x000e620000002500 */
[----:B------:R-:W-:-:S05]  /*0dc0*/  CS2R.32 R52, SR_CgaSize ;  /* 0x0000000000347805 */ /* 0x000fca0000008a00 */
[----:B------:R-:W-:-:S05]  /*0dd0*/  IMAD R52, R52, -0xa0, RZ ;  /* 0xffffff6034347824 */ /* 0x000fca00078e02ff */
[----:B------:R-:W-:-:S14]  /*0de0*/  R2UR UR5, R52 ;  /* 0x00000000340572ca */ /* 0x000fdc00000e0000 */
[----:B------:R-:W2:Y:S01]  /*0df0*/  LDCU UR5, c[0x0][UR5+0x2b0] ;  /* 0x00005600050577ac */ /* 0x000ea20008000800 */
[----:B------:R-:W-:-:S05]  /*0e00*/  CS2R.32 R52, SR_CgaSize ;  /* 0x0000000000347805 */ /* 0x000fca0000008a00 */
[----:B------:R-:W-:-:S05]  /*0e10*/  IMAD R52, R52, -0xa0, RZ ;  /* 0xffffff6034347824 */ /* 0x000fca00078e02ff */
[----:B------:R-:W-:-:S14]  /*0e20*/  R2UR UR4, R52 ;  /* 0x00000000340472ca */ /* 0x000fdc00000e0000 */
[----:B------:R-:W3:Y:S01]  /*0e30*/  LDCU UR4, c[0x0][UR4+0x2b4] ;  /* 0x00005680040477ac */ /* 0x000ee20008000800 */
[----:B------:R-:W4:Y:S01]  /*0e40*/  S2UR UR45, SR_CTAID.Y ;  /* 0x00000000002d79c3 */ /* 0x000f220000002600 */
[----:B------:R-:W-:-:S05]  /*0e50*/  CS2R.32 R52, SR_CgaSize ;  /* 0x0000000000347805 */ /* 0x000fca0000008a00 */
[----:B------:R-:W-:-:S05]  /*0e60*/  IMAD R52, R52, -0xa0, RZ ;  /* 0xffffff6034347824 */ /* 0x000fca00078e02ff */
[----:B------:R-:W-:-:S14]  /*0e70*/  R2UR UR6, R52 ;  /* 0x00000000340672ca */ /* 0x000fdc00000e0000 */
[----:B------:R-:W3:Y:S01]  /*0e80*/  LDCU UR6, c[0x0][UR6+0x2a0] ;  /* 0x00005400060677ac */ /* 0x000ee20008000800 */
[----:B------:R-:W-:-:S05]  /*0e90*/  CS2R.32 R52, SR_CgaSize ;  /* 0x0000000000347805 */ /* 0x000fca0000008a00 */
[----:B------:R-:W-:-:S05]  /*0ea0*/  IMAD R52, R52, -0xa0, RZ ;  /* 0xffffff6034347824 */ /* 0x000fca00078e02ff */
[----:B------:R-:W-:-:S14]  /*0eb0*/  R2UR UR7, R52 ;  /* 0x00000000340772ca */ /* 0x000fdc00000e0000 */
[----:B------:R-:W3:Y:S01]  /*0ec0*/  LDCU UR7, c[0x0][UR7+0x2a4] ;  /* 0x00005480070777ac */ /* 0x000ee20008000800 */
[----:B------:R-:W-:Y:S01]  /*0ed0*/  USHF.L.U32 UR29, UR61, 0xa, URZ ;  /* 0x0000000a3d1d7899 */ /* 0x000fe200080006ff */
[----:B------:R-:W3:Y:S01]  /*0ee0*/  LDCU UR19, c[0x0][0xb24] ;  /* 0x00016480ff1377ac */ /* 0x000ee20008000800 */
[----:B------:R-:W3:Y:S01]  /*0ef0*/  LDCU UR39, c[0x0][0xb24] ;  /* 0x00016480ff2777ac */ /* 0x000ee20008000800 */
[----:B-1----:R-:W-:Y:S01]  /*0f00*/  I2FP.F32.U32 R3, UR48 ;  /* 0x0000003000037c45 */ /* 0x002fe20008201000 */
[----:B------:R-:W1:Y:S04]  /*0f10*/  LDCU UR22, c[0x0][0xb30] ;  /* 0x00016600ff1677ac */ /* 0x000e680008000800 */
[----:B--2---:R-:W-:Y:S01]  /*0f20*/  FMUL R3, R3, UR5 ;  /* 0x0000000503037c20 */ /* 0x004fe20008400000 */
[----:B------:R-:W-:Y:S01]  /*0f30*/  ULOP3.LUT UR29, UR29, 0x400, URZ, 0xc0, !UPT ;  /* 0x000004001d1d7892 */ /* 0x000fe2000f8ec0ff */
[----:B----4-:R-:W-:-:S04]  /*0f40*/  I2FP.F32.U32 R2, UR45 ;  /* 0x0000002d00027c45 */ /* 0x010fc80008201000 */
[----:B------:R-:W2:Y:S01]  /*0f50*/  F2I.U32.TRUNC.NTZ R3, R3 ;  /* 0x0000000300037305 */ /* 0x000ea2000020f000 */
[----:B---3--:R-:W-:-:S07]  /*0f60*/  FMUL R2, R2, UR4 ;  /* 0x0000000402027c20 */ /* 0x008fce0008400000 */
[----:B------:R-:W3:Y:S01]  /*0f70*/  F2I.U32.TRUNC.NTZ R2, R2 ;  /* 0x0000000200027305 */ /* 0x000ee2000020f000 */
[----:B--2---:R-:W-:Y:S02]  /*0f80*/  R2UR UR5, R3 ;  /* 0x00000000030572ca */ /* 0x004fe400000e0000 */
[----:B---3--:R-:W-:Y:S02]  /*0f90*/  R2UR UR4, R2 ;  /* 0x00000000020472ca */ /* 0x008fe400000e0000 */
[----:B------:R-:W-:-:S09]  /*0fa0*/  PRMT R2, RZ, 0x7610, R2 ;  /* 0x00007610ff027816 */ /* 0x000fd20000000002 */
[----:B------:R-:W-:-:S04]  /*0fb0*/  UIADD3 UR5, UPT, UPT, -UR5, URZ, URZ ;  /* 0x000000ff05057290 */ /* 0x000fc8000fffe1ff */
[----:B------:R-:W-:Y:S02]  /*0fc0*/  UIMAD UR5, UR6, UR5, UR48 ;  /* 0x00000005060572a4 */ /* 0x000fe4000f8e0230 */
[----:B------:R-:W-:-:S04]  /*0fd0*/  UIADD3 UR4, UPT, UPT, -UR4, URZ, URZ ;  /* 0x000000ff04047290 */ /* 0x000fc8000fffe1ff */
[----:B------:R-:W-:Y:S01]  /*0fe0*/  IMAD.U32 R52, RZ, RZ, UR5 ;  /* 0x00000005ff347e24 */ /* 0x000fe2000f8e00ff */
[----:B------:R-:W-:-:S06]  /*0ff0*/  UIMAD UR4, UR7, UR4, UR45 ;  /* 0x00000004070472a4 */ /* 0x000fcc000f8e022d */
[----:B------:R-:W-:Y:S01]  /*1000*/  IMAD.U32 R51, RZ, RZ, UR4 ;  /* 0x00000004ff337e24 */ /* 0x000fe2000f8e00ff */
[----:B-1----:R-:W-:Y:S06]  /*1010*/  BRA.U UP4, `(.L_x_17) ;  /* 0x00000001042c7547 */ /* 0x002fec000b800000 */
[----:B------:R-:W-:Y:S02]  /*1020*/  R2UR UR4, R51 ;  /* 0x00000000330472ca */ /* 0x000fe400000e0000 */
[----:B------:R-:W-:-:S11]  /*1030*/  R2UR UR6, R52 ;  /* 0x00000000340672ca */ /* 0x000fd600000e0000 */
[----:B------:R-:W-:-:S04]  /*1040*/  UISETP.NE.AND UP0, UPT, UR4, URZ, UPT ;  /* 0x000000ff0400728c */ /* 0x000fc8000bf05270 */
[----:B------:R-:W-:-:S04]  /*1050*/  UISETP.EQ.OR UP0, UPT, UR6, URZ, !UP0 ;  /* 0x000000ff0600728c */ /* 0x000fc8000c702670 */
[----:B------:R-:W-:Y:S02]  /*1060*/  USEL UR5, URZ, 0x1, !UP0 ;  /* 0x00000001ff057887 */ /* 0x000fe4000c000000 */
[----:B------:R-:W-:-:S04]  /*1070*/  UISETP.NE.AND UP0, UPT, UR4, URZ, UPT ;  /* 0x000000ff0400728c */ /* 0x000fc8000bf05270 */
[----:B------:R-:W-:Y:S02]  /*1080*/  USEL UR4, URZ, 0x2, UP0 ;  /* 0x00000002ff047887 */ /* 0x000fe40008000000 */
[----:B------:R-:W-:-:S04]  /*1090*/  UISETP.NE.AND UP0, UPT, UR6, 0x1, UPT ;  /* 0x000000010600788c */ /* 0x000fc8000bf05270 */
[----:B------:R-:W-:-:S04]  /*10a0*/  USEL UR4, UR4, 0x2, UP0 ;  /* 0x0000000204047887 */ /* 0x000fc80008000000 */
[----:B------:R-:W-:-:S06]  /*10b0*/  UIADD3 UR4, UPT, UPT, UR5, UR4, URZ ;  /* 0x0000000405047290 */ /* 0x000fcc000fffe0ff */
[----:B------:R-:W-:-:S07]  /*10c0*/  IMAD.U32 R2, RZ, RZ, UR4 ;  /* 0x00000004ff027e24 */ /* 0x000fce000f8e00ff */
.L_x_17:
[----:B------:R-:W1:Y:S01]  /*10d0*/  S2UR UR60, SR_CTAID.Z ;  /* 0x00000000003c79c3 */ /* 0x000e620000002700 */
[----:B------:R-:W-:-:S09]  /*10e0*/  UISETP.GE.AND UP0, UPT, UR19, 0x1, UPT ;  /* 0x000000011300788c */ /* 0x000fd2000bf06270 */
[----:B------:R-:W-:Y:S05]  /*10f0*/  BRA.U !UP0, `(.L_x_18) ;  /* 0x0000000108d07547 */ /* 0x000fea000b800000 */
[----:B------:R-:W2:Y:S01]  /*1100*/  LDCU UR20, c[0x0][0xb0c] ;  /* 0x00016180ff1477ac */ /* 0x000ea20008000800 */
[----:B------:R-:W3:Y:S01]  /*1110*/  LDCU.128 UR12, c[0x0][0xb10] ;  /* 0x00016200ff0c77ac */ /* 0x000ee20008000c00 */
[----:B------:R-:W4:Y:S01]  /*1120*/  LDCU UR6, c[0x0][0x370] ;  /* 0x00006e00ff0677ac */ /* 0x000f220008000800 */
[----:B------:R-:W1:Y:S01]  /*1130*/  LDCU UR7, c[0x0][0x374] ;  /* 0x00006e80ff0777ac */ /* 0x000e620008000800 */
[----:B------:R-:W1:Y:S01]  /*1140*/  LDCU UR21, c[0x0][0xb20] ;  /* 0x00016400ff1577ac */ /* 0x000e620008000800 */
[----:B--2---:R-:W-:Y:S02]  /*1150*/  UISETP.NE.AND UP0, UPT, UR20, 0x1, UPT ;  /* 0x000000011400788c */ /* 0x004fe4000bf05270 */
[----:B---3--:R-:W-:Y:S01]  /*1160*/  UIMAD.WIDE.U32 UR4, UR48, UR12, URZ ;  /* 0x0000000c300472a5 */ /* 0x008fe2000f8e00ff */
[----:B------:R-:W2:Y:S01]  /*1170*/  LDCU.64 UR8, c[0x0][0xb28] ;  /* 0x00016500ff0877ac */ /* 0x000ea20008000a00 */
[----:B----4-:R-:W-:Y:S02]  /*1180*/  UIMAD.WIDE.U32 UR10, UR6, UR12, URZ ;  /* 0x0000000c060a72a5 */ /* 0x010fe4000f8e00ff */
[----:B------:R-:W-:-:S02]  /*1190*/  USHF.R.U32.HI UR5, URZ, UR13, UR5 ;  /* 0x0000000dff057299 */ /* 0x000fc40008011605 */
[----:B------:R-:W-:Y:S02]  /*11a0*/  UISETP.NE.AND UP2, UPT, UR19, 0x1, UPT ;  /* 0x000000011300788c */ /* 0x000fe4000bf45270 */
[----:B------:R-:W-:Y:S01]  /*11b0*/  USEL UR5, UR48, UR5, !UP0 ;  /* 0x0000000530057287 */ /* 0x000fe2000c000000 */
[----:B------:R-:W-:Y:S01]  /*11c0*/  UMOV UR10, UR11 ;  /* 0x0000000b000a7c82 */ /* 0x000fe20008000000 */
[----:B------:R-:W-:Y:S02]  /*11d0*/  UIMAD.WIDE.U32 UR16, UR45, UR15, URZ ;  /* 0x0000000f2d1072a5 */ /* 0x000fe4000f8e00ff */
[----:B------:R-:W-:Y:S02]  /*11e0*/  @UP0 USHF.R.U32.HI UR6, URZ, UR13, UR10 ;  /* 0x0000000dff060299 */ /* 0x000fe4000801160a */
[----:B------:R-:W-:Y:S02]  /*11f0*/  UISETP.NE.AND UP0, UPT, UR14, 0x1, UPT ;  /* 0x000000010e00788c */ /* 0x000fe4000bf05270 */
[----:B-1----:R-:W-:-:S02]  /*1200*/  UIMAD.WIDE.U32 UR10, UR7, UR15, URZ ;  /* 0x0000000f070a72a5 */ /* 0x002fc4000f8e00ff */
[----:B--2---:R-:W-:Y:S01]  /*1210*/  UIMAD.WIDE.U32 UR12, UR6, UR8, URZ ;  /* 0x00000008060c72a5 */ /* 0x004fe2000f8e00ff */
[----:B------:R-:W-:Y:S02]  /*1220*/  UMOV UR4, UR17 ;  /* 0x0000001100047c82 */ /* 0x000fe40008000000 */
[----:B------:R-:W-:Y:S02]  /*1230*/  USHF.R.U32.HI UR4, URZ, UR21, UR4 ;  /* 0x00000015ff047299 */ /* 0x000fe40008011604 */
[----:B------:R-:W-:Y:S02]  /*1240*/  UMOV UR10, UR11 ;  /* 0x0000000b000a7c82 */ /* 0x000fe40008000000 */
[----:B------:R-:W-:Y:S01]  /*1250*/  UMOV UR12, UR13 ;  /* 0x0000000d000c7c82 */ /* 0x000fe20008000000 */
[----:B------:R-:W-:Y:S02]  /*1260*/  @UP0 USHF.R.U32.HI UR7, URZ, UR21, UR10 ;  /* 0x00000015ff070299 */ /* 0x000fe4000801160a */
[----:B------:R-:W-:-:S02]  /*1270*/  USEL UR4, UR45, UR4, !UP0 ;  /* 0x000000042d047287 */ /* 0x000fc4000c000000 */
[----:B------:R-:W-:Y:S02]  /*1280*/  UIMAD.WIDE.U32 UR10, UR7, UR8, URZ ;  /* 0x00000008070a72a5 */ /* 0x000fe4000f8e00ff */
[----:B------:R-:W-:Y:S02]  /*1290*/  @UP2 USHF.R.U32.HI UR6, URZ, UR9, UR12 ;  /* 0x00000009ff062299 */ /* 0x000fe4000801160c */
[----:B------:R-:W-:-:S03]  /*12a0*/  UIMAD.WIDE.U32 UR12, UR4, UR8, URZ ;  /* 0x00000008040c72a5 */ /* 0x000fc6000f8e00ff */
[----:B------:R-:W-:Y:S02]  /*12b0*/  UMOV UR10, UR11 ;  /* 0x0000000b000a7c82 */ /* 0x000fe40008000000 */
[----:B------:R-:W-:Y:S02]  /*12c0*/  @UP2 USHF.R.U32.HI UR7, URZ, UR9, UR10 ;  /* 0x00000009ff072299 */ /* 0x000fe4000801160a */
[----:B------:R-:W-:Y:S02]  /*12d0*/  UIMAD UR10, UR6, UR19, URZ ;  /* 0x00000013060a72a4 */ /* 0x000fe4000f8e02ff */
[----:B------:R-:W-:-:S04]  /*12e0*/  UIMAD UR7, UR7, UR19, URZ ;  /* 0x00000013070772a4 */ /* 0x000fc8000f8e02ff */
[----:B------:R-:W-:-:S03]  /*12f0*/  UISETP.GE.AND UP0, UPT, UR4, UR7, UPT ;  /* 0x000000070400728c */ /* 0x000fc6000bf06270 */
[----:B------:R-:W-:Y:S01]  /*1300*/  UMOV UR7, UR13 ;  /* 0x0000000d00077c82 */ /* 0x000fe20008000000 */
[----:B------:R-:W-:Y:S02]  /*1310*/  UISETP.GE.OR UP0, UPT, UR5, UR10, UP0 ;  /* 0x0000000a0500728c */ /* 0x000fe40008706670 */
[----:B------:R-:W-:Y:S02]  /*1320*/  UIMAD.WIDE.U32 UR10, UR5, UR8, URZ ;  /* 0x00000008050a72a5 */ /* 0x000fe4000f8e00ff */
[----:B------:R-:W-:Y:S02]  /*1330*/  USHF.R.U32.HI UR7, URZ, UR9, UR7 ;  /* 0x00000009ff077299 */ /* 0x000fe40008011607 */
[----:B------:R-:W-:Y:S02]  /*1340*/  UIADD3 UR10, UPT, UPT, -UR4, URZ, URZ ;  /* 0x000000ff040a7290 */ /* 0x000fe4000fffe1ff */
[----:B------:R-:W-:Y:S02]  /*1350*/  USEL UR7, UR4, UR7, !UP2 ;  /* 0x0000000704077287 */ /* 0x000fe4000d000000 */
[----:B------:R-:W-:Y:S01]  /*1360*/  UIMAD UR10, UR14, UR10, UR45 ;  /* 0x0000000a0e0a72a4 */ /* 0x000fe2000f8e022d */
[----:B------:R-:W-:Y:S01]  /*1370*/  @!UP0 UMOV UR8, UR11 ;  /* 0x0000000b00088c82 */ /* 0x000fe20008000000 */
[----:B------:R-:W-:-:S02]  /*1380*/  UIADD3 UR11, UPT, UPT, -UR5, URZ, URZ ;  /* 0x000000ff050b7290 */ /* 0x000fc4000fffe1ff */
[----:B------:R-:W-:Y:S02]  /*1390*/  @!UP0 USHF.R.U32.HI UR8, URZ, UR9, UR8 ;  /* 0x00000009ff088299 */ /* 0x000fe40008011608 */
[----:B------:R-:W-:Y:S02]  /*13a0*/  UIADD3 UR9, UPT, UPT, -UR7, URZ, URZ ;  /* 0x000000ff07097290 */ /* 0x000fe4000fffe1ff */
[----:B------:R-:W-:Y:S02]  /*13b0*/  @!UP0 USEL UR8, UR5, UR8, !UP2 ;  /* 0x0000000805088287 */ /* 0x000fe4000d000000 */
[----:B------:R-:W-:Y:S02]  /*13c0*/  UIMAD UR9, UR19, UR9, UR4 ;  /* 0x00000009130972a4 */ /* 0x000fe4000f8e0204 */
[----:B------:R-:W-:Y:S02]  /*13d0*/  @!UP0 UIADD3 UR7, UPT, UPT, UR7, -UR8, URZ ;  /* 0x8000000807078290 */ /* 0x000fe4000fffe0ff */
[----:B------:R-:W-:-:S02]  /*13e0*/  @!UP0 UIMAD UR6, UR9, UR6, UR8 ;  /* 0x00000006090682a4 */ /* 0x000fc4000f8e0208 */
[----:B------:R-:W-:Y:S02]  /*13f0*/  @!UP0 UIMAD UR4, UR7, UR19, UR5 ;  /* 0x00000013070482a4 */ /* 0x000fe4000f8e0205 */
[----:B------:R-:W-:Y:S02]  /*1400*/  UIMAD UR48, UR20, UR11, UR48 ;  /* 0x0000000b143072a4 */ /* 0x000fe4000f8e0230 */
[----:B------:R-:W-:Y:S01]  /*1410*/  UIMAD UR45, UR4, UR14, UR10 ;  /* 0x0000000e042d72a4 */ /* 0x000fe2000f8e020a */
[----:B------:R-:W-:Y:S02]  /*1420*/  @!UP0 UMOV UR5, UR6 ;  /* 0x0000000600058c82 */ /* 0x000fe40008000000 */
[----:B------:R-:W-:-:S12]  /*1430*/  UIMAD UR48, UR5, UR20, UR48 ;  /* 0x00000014053072a4 */ /* 0x000fd8000f8e0230 */
.L_x_18:
[----:B------:R-:W-:-:S09]  /*1440*/  UISETP.NE.AND UP0, UPT, UR22, 0x1, UPT ;  /* 0x000000011600788c */ /* 0x000fd2000bf05270 */
[----:B------:R-:W-:Y:S05]  /*1450*/  BRA.U UP0, `(.L_x_19) ;  /* 0x0000000100407547 */ /* 0x000fea000b800000 */
[----:B------:R-:W2:Y:S01]  /*1460*/  LDCU.128 UR8, c[0x0][0xb10] ;  /* 0x00016200ff0877ac */ /* 0x000ea20008000c00 */
[----:B------:R-:W3:Y:S01]  /*1470*/  LDCU UR12, c[0x0][0xb0c] ;  /* 0x00016180ff0c77ac */ /* 0x000ee20008000800 */
[----:B------:R-:W4:Y:S01]  /*1480*/  LDCU UR13, c[0x0][0xb20] ;  /* 0x00016400ff0d77ac */ /* 0x000f220008000800 */
[----:B--2---:R-:W-:Y:S02]  /*1490*/  UIMAD.WIDE.U32 UR4, UR48, UR8, URZ ;  /* 0x00000008300472a5 */ /* 0x004fe4000f8e00ff */
[----:B------:R-:W-:Y:S02]  /*14a0*/  UIMAD.WIDE.U32 UR6, UR45, UR11, URZ ;  /* 0x0000000b2d0672a5 */ /* 0x000fe4000f8e00ff */
[----:B---3--:R-:W-:Y:S02]  /*14b0*/  UISETP.NE.AND UP0, UPT, UR12, 0x1, UPT ;  /* 0x000000010c00788c */ /* 0x008fe4000bf05270 */
[----:B------:R-:W-:-:S03]  /*14c0*/  USHF.R.U32.HI UR5, URZ, UR9, UR5 ;  /* 0x00000009ff057299 */ /* 0x000fc60008011605 */
[----:B------:R-:W-:Y:S01]  /*14d0*/  UMOV UR4, UR7 ;  /* 0x0000000700047c82 */ /* 0x000fe20008000000 */
[----:B------:R-:W-:Y:S02]  /*14e0*/  USEL UR5, UR48, UR5, !UP0 ;  /* 0x0000000530057287 */ /* 0x000fe4000c000000 */
[----:B------:R-:W-:Y:S02]  /*14f0*/  UISETP.NE.AND UP0, UPT, UR10, 0x1, UPT ;  /* 0x000000010a00788c */ /* 0x000fe4000bf05270 */
[----:B----4-:R-:W-:-:S04]  /*1500*/  USHF.R.U32.HI UR4, URZ, UR13, UR4 ;  /* 0x0000000dff047299 */ /* 0x010fc80008011604 */
[----:B------:R-:W-:-:S04]  /*1510*/  USEL UR4, UR45, UR4, !UP0 ;  /* 0x000000042d047287 */ /* 0x000fc8000c000000 */
[----:B------:R-:W-:Y:S02]  /*1520*/  UIADD3 UR6, UPT, UPT, UR5, -UR4, URZ ;  /* 0x8000000405067290 */ /* 0x000fe4000fffe0ff */
[----:B------:R-:W-:Y:S02]  /*1530*/  UIADD3 UR4, UPT, UPT, -UR5, UR4, URZ ;  /* 0x0000000405047290 */ /* 0x000fe4000fffe1ff */
[----:B------:R-:W-:Y:S02]  /*1540*/  UIMAD UR45, UR6, UR10, UR45 ;  /* 0x0000000a062d72a4 */ /* 0x000fe4000f8e022d */
[----:B------:R-:W-:-:S12]  /*1550*/  UIMAD UR48, UR4, UR12, UR48 ;  /* 0x0000000c043072a4 */ /* 0x000fd8000f8e0230 */
.L_x_19:
[----:B------:R-:W-:Y:S01]  /*1560*/  UISETP.NE.AND UP0, UPT, UR18, 0x2, UPT ;  /* 0x000000021200788c */ /* 0x000fe2000bf05270 */
[----:B------:R-:W-:Y:S09]  /*1570*/  BRA.U !UP6, `(.L_x_20) ;  /* 0x000000010e0c7547 */ /* 0x000ff2000b800000 */
[----:B------:R-:W-:Y:S01]  /*1580*/  UCGABAR_WAIT ;  /* 0x0000000000007dc7 */ /* 0x000fe20008000000 */
[----:B------:R-:W-:Y:S01]  /*1590*/  CCTL.IVALL ;  /* 0x00000000ff00798f */ /* 0x000fe20002000000 */
[----:B------:R-:W-:Y:S05]  /*15a0*/  BRA `(.L_x_21) ;  /* 0x0000000000047947 */ /* 0x000fea0003800000 */
.L_x_20:
[----:B------:R-:W-:Y:S06]  /*15b0*/  BAR.SYNC.DEFER_BLOCKING 0x0 ;  /* 0x0000000000007b1d */ /* 0x000fec0000010000 */
.L_x_21:
[----:B------:R-:W-:Y:S05]  /*15c0*/  BRA.U UP0, `(.L_x_22) ;  /* 0x0000001500f87547 */ /* 0x000fea000b800000 */
[----:B------:R-:W2:Y:S01]  /*15d0*/  LDCU UR6, c[0x0][0x38c] ;  /* 0x00007180ff0677ac */ /* 0x000ea20008000800 */
[----:B------:R-:W-:Y:S01]  /*15e0*/  PLOP3.LUT P2, PT, PT, PT, UP3, 0x80, 0x8 ;  /* 0x000000000008781c */ /* 0x000fe20003f4f038 */
[----:B------:R-:W-:Y:S01]  /*15f0*/  IMAD.MOV.U32 R12, RZ, RZ, 0x1 ;  /* 0x00000001ff0c7424 */ /* 0x000fe200078e00ff */
[----:B------:R-:W-:Y:S01]  /*1600*/  ISETP.EQ.OR P3, PT, R0, RZ, P4 ;  /* 0x000000ff0000720c */ /* 0x000fe20002762670 */
[----:B------:R-:W-:Y:S01]  /*1610*/  UISETP.NE.AND UP1, UPT, UR18, URZ, UPT ;  /* 0x000000ff1200728c */ /* 0x000fe2000bf25270 */
[----:B------:R-:W-:Y:S01]  /*1620*/  PLOP3.LUT P2, PT, P2, PT, PT, 0x8, 0x80 ;  /* 0x000000000080781c */ /* 0x000fe2000174e170 */
[----:B------:R-:W-:Y:S01]  /*1630*/  USEL UR38, URZ, 0x1, UP5 ;  /* 0x00000001ff267887 */ /* 0x000fe2000a800000 */
[----:B------:R-:W-:Y:S01]  /*1640*/  CS2R R10, SRZ ;  /* 0x00000000000a7805 */ /* 0x000fe2000001ff00 */
[----:B------:R-:W-:Y:S01]  /*1650*/  IMAD.MOV.U32 R9, RZ, RZ, RZ ;  /* 0x000000ffff097224 */ /* 0x000fe200078e00ff */
[----:B------:R-:W3:Y:S01]  /*1660*/  LDCU UR62, c[0x0][0x370] ;  /* 0x00006e00ff3e77ac */ /* 0x000ee20008000800 */
[----:B------:R-:W-:Y:S01]  /*1670*/  IMAD.MOV.U32 R8, RZ, RZ, 0x1 ;  /* 0x00000001ff087424 */ /* 0x000fe200078e00ff */
[----:B------:R-:W4:Y:S01]  /*1680*/  LDCU.64 UR46, c[0x0][0x348] ;  /* 0x00006900ff2e77ac */ /* 0x000f220008000a00 */
[----:B------:R-:W-:-:S02]  /*1690*/  USHF.R.U32.HI UR66, URZ, 0x6, UR29 ;  /* 0x00000006ff427899 */ /* 0x000fc4000801161d */
[----:B--2---:R-:W-:Y:S02]  /*16a0*/  UIADD3 UR5, UPT, UPT, UR6, 0xff, URZ ;  /* 0x000000ff06057890 */ /* 0x004fe4000fffe0ff */
[----:B------:R-:W-:Y:S02]  /*16b0*/  UIADD3 UR67, UPT, UPT, UR6, 0x1fe, URZ ;  /* 0x000001fe06437890 */ /* 0x000fe4000fffe0ff */
[----:B------:R-:W-:Y:S01]  /*16c0*/  USHF.R.S32.HI UR4, URZ, 0x1f, UR5 ;  /* 0x0000001fff047899 */ /* 0x000fe20008011405 */
[----:B------:R-:W2:Y:S03]  /*16d0*/  LDCU UR55, c[0x0][0x374] ;  /* 0x00006e80ff3777ac */ /* 0x000ea60008000800 */
[----:B------:R-:W-:Y:S02]  /*16e0*/  ULEA.HI UR4, UR4, UR5, URZ, 0x8 ;  /* 0x0000000504047291 */ /* 0x000fe4000f8f40ff */
[----:B------:R-:W-:-:S02]  /*16f0*/  USEL UR38, UR38, 0x2, UP1 ;  /* 0x0000000226267887 */ /* 0x000fc40008800000 */
[----:B------:R-:W-:Y:S02]  /*1700*/  USHF.R.S32.HI UR64, URZ, 0x8, UR4 ;  /* 0x00000008ff407899 */ /* 0x000fe40008011404 */
[----:B------:R-:W-:Y:S02]  /*1710*/  UIADD3 UR4, UPT, UPT, UR6, -0x1, URZ ;  /* 0xffffffff06047890 */ /* 0x000fe4000fffe0ff */
[----:B------:R-:W-:Y:S02]  /*1720*/  UISETP.LT.U32.AND UP0, UPT, UR64, 0x4, UPT ;  /* 0x000000044000788c */ /* 0x000fe4000bf01070 */
[----:B------:R-:W-:Y:S02]  /*1730*/  UISETP.GE.U32.AND UP2, UPT, UR4, -0x1ff, UPT ;  /* 0xfffffe010400788c */ /* 0x000fe4000bf46070 */
[----:B------:R-:W-:Y:S01]  /*1740*/  USEL UR63, UR64, 0x4, UP0 ;  /* 0x00000004403f7887 */ /* 0x000fe20008000000 */
[----:B------:R-:W-:-:S03]  /*1750*/  UMOV UR23, URZ ;  /* 0x000000ff00177c82 */ /* 0x000fc60008000000 */
[----:B------:R-:W-:Y:S02]  /*1760*/  UIADD3 UR37, UPT, UPT, UR63, -0x1, URZ ;  /* 0xffffffff3f257890 */ /* 0x000fe4000fffe0ff */
[----:B------:R-:W-:-:S03]  /*1770*/  UIADD3 UR65, UPT, UPT, UR64, -UR63, URZ ;  /* 0x8000003f40417290 */ /* 0x000fc6000fffe0ff */
[----:B------:R-:W-:-:S04]  /*1780*/  @UP2 UIADD3 UR37, UPT, UPT, UR63, URZ, URZ ;  /* 0x000000ff3f252290 */ /* 0x000fc8000fffe0ff */
[----:B--234-:R-:W-:-:S12]  /*1790*/  UIADD3 UR37, UPT, UPT, UR37, 0x1, URZ ;  /* 0x0000000125257890 */ /* 0x01cfd8000fffe0ff */
.L_x_46:
[----:B------:R-:W-:Y:S01]  /*17a0*/  UISETP.NE.AND UP0, UPT, UR61, URZ, UPT ;  /* 0x000000ff3d00728c */ /* 0x000fe2000bf05270 */
[----:B------:R-:W2:Y:S08]  /*17b0*/  S2UR UR61, SR_CgaCtaId ;  /* 0x00000000003d79c3 */ /* 0x000eb00000008800 */
[----:B---3--:R-:W-:Y:S05]  /*17c0*/  BRA.U UP0, `(.L_x_23) ;  /* 0x0000000100347547 */ /* 0x008fea000b800000 */
[----:B------:R-:W3:Y:S01]  /*17d0*/  S2R R0, SR_CgaCtaId ;  /* 0x0000000000007919 */ /* 0x000ee20000008800 */
[----:B------:R-:W-:-:S04]  /*17e0*/  MOV R2, 0x400 ;  /* 0x0000040000027802 */ /* 0x000fc80000000f00 */
[----:B---3--:R-:W-:Y:S02]  /*17f0*/  LEA R0, R0, R2, 0x18 ;  /* 0x0000000200007211 */ /* 0x008fe400078ec0ff */
[----:B------:R-:W-:-:S03]  /*1800*/  SHF.L.U32 R2, R8, 0x1f, RZ ;  /* 0x0000001f08027819 */ /* 0x000fc600000006ff */
[----:B------:R-:W-:-:S04]  /*1810*/  IMAD R0, R9, 0x8, R0 ;  /* 0x0000000809007824 */ /* 0x000fc800078e0200 */
[----:B------:R-:W3:Y:S02]  /*1820*/  SYNCS.PHASECHK.TRANS64.TRYWAIT P0, [R0+URZ+0xe0], R2 ;  /* 0x0000e002000075a7 */ /* 0x000ee400080011ff */
[----:B---3--:R-:W-:Y:S05]  /*1830*/  @!P0 BRA `(.L_x_24) ;  /* 0x0000005800408947 */ /* 0x008fea0003800000 */
.L_x_113:
[----:B------:R-:W-:Y:S01]  /*1840*/  VIADD R9, R9, 0x1 ;  /* 0x0000000109097836 */ /* 0x000fe20000000000 */
[----:B------:R3:W-:Y:S04]  /*1850*/  SYNCS.ARRIVE.TRANS64.A1T0 RZ, [R0+URZ+0xd0], RZ ;  /* 0x0000d0ff00ff79a7 */ /* 0x0007e800081000ff */
[----:B------:R-:W-:-:S04]  /*1860*/  ISETP.NE.AND P0, PT, R9, 0x2, PT ;  /* 0x000000020900780c */ /* 0x000fc80003f05270 */
[----:B------:R-:W-:Y:S02]  /*1870*/  SEL R9, R9, RZ, P0 ;  /* 0x000000ff09097207 */ /* 0x000fe40000000000 */
[----:B---3--:R-:W-:-:S04]  /*1880*/  SEL R0, RZ, 0x1, P0 ;  /* 0x00000001ff007807 */ /* 0x008fc80000000000 */
[----:B------:R-:W-:-:S07]  /*1890*/  LOP3.LUT R8, R8, R0, RZ, 0x3c, !PT ;  /* 0x0000000008087212 */ /* 0x000fce00078e3cff */
.L_x_23:
[----:B------:R-:W-:Y:S01]  /*18a0*/  UMOV UR21, 0x400 ;  /* 0x0000040000157882 */ /* 0x000fe20000000000 */
[----:B------:R-:W-:Y:S01]  /*18b0*/  SHF.L.U32 R0, R12, 0x1f, RZ ;  /* 0x0000001f0c007819 */ /* 0x000fe200000006ff */
[----:B--2---:R-:W-:Y:S02]  /*18c0*/  ULEA UR21, UR61, UR21, 0x18 ;  /* 0x000000153d157291 */ /* 0x004fe4000f8ec0ff */
[----:B------:R-:W-:Y:S02]  /*18d0*/  UISETP.GE.U32.AND UP0, UPT, UR67, 0x1ff, UPT ;  /* 0x000001ff4300788c */ /* 0x000fe4000bf06070 */
[----:B------:R-:W-:Y:S02]  /*18e0*/  ULEA UR4, UR23, UR21, 0x3 ;  /* 0x0000001517047291 */ /* 0x000fe4000f8e18ff */
[----:B------:R-:W-:Y:S02]  /*18f0*/  USHF.L.U32 UR59, UR48, 0x6, URZ ;  /* 0x00000006303b7899 */ /* 0x000fe400080006ff */
[----:B------:R-:W-:Y:S01]  /*1900*/  ULEA UR27, UR45, UR66, 0x5 ;  /* 0x000000422d1b7291 */ /* 0x000fe2000f8e28ff */
[----:B------:R-:W-:-:S04]  /*1910*/  UMOV UR13, URZ ;  /* 0x000000ff000d7c82 */ /* 0x000fc80008000000 */
[----:B------:R2:W3:Y:S01]  /*1920*/  SYNCS.PHASECHK.TRANS64.TRYWAIT P1, [UR4+0x20], R0 ;  /* 0x00002000ff0075a7 */ /* 0x0004e20008021104 */
[----:B------:R-:W-:Y:S06]  /*1930*/  BRA.U !UP0, `(.L_x_25) ;  /* 0x0000000508587547 */ /* 0x000fec000b800000 */
[----:B------:R-:W-:Y:S01]  /*1940*/  UMOV UR22, URZ ;  /* 0x000000ff00167c82 */ /* 0x000fe20008000000 */
[----:B------:R-:W-:-:S05]  /*1950*/  UMOV UR6, UR23 ;  /* 0x0000001700067c82 */ /* 0x000fca0008000000 */
.L_x_33:
[----:B------:R-:W-:Y:S01]  /*1960*/  ULEA UR57, UR6, UR21, 0x3 ;  /* 0x0000001506397291 */ /* 0x000fe2000f8e18ff */
[----:B---3--:R-:W-:Y:S01]  /*1970*/  @!P4 MOV R2, 0xc000 ;  /* 0x0000c0000002c802 */ /* 0x008fe20000000f00 */
[----:B-123--:R-:W-:Y:S10]  /*1980*/  @P1 BRA `(.L_x_26) ;  /* 0x00000000000c1947 */ /* 0x00eff40003800000 */
[----:B------:R-:W-:-:S04]  /*1990*/  SHF.L.U32 R3, R12, 0x1f, RZ ;  /* 0x0000001f0c037819 */ /* 0x000fc800000006ff */
[----:B------:R-:W3:Y:S02]  /*19a0*/  SYNCS.PHASECHK.TRANS64.TRYWAIT P0, [UR57+0x20], R3 ;  /* 0x00002003ff0075a7 */ /* 0x000ee40008001139 */
[----:B---3--:R-:W-:Y:S05]  /*19b0*/  @!P0 BRA `(.L_x_27) ;  /* 0x0000005400f48947 */ /* 0x008fea0003800000 */
.L_x_26:
[----:B------:R3:W-:Y:S01]  /*19c0*/  @!P4 SYNCS.ARRIVE.TRANS64 RZ, [UR57], R2 ;  /* 0x00000002ffffc9a7 */ /* 0x0007e20008000039 */
[----:B------:R-:W-:-:S04]  /*19d0*/  ULOP3.LUT UR4, UR38, 0x2, URZ, 0xfc, !UPT ;  /* 0x0000000226047892 */ /* 0x000fc8000f8efcff */
[----:B------:R-:W-:-:S09]  /*19e0*/  UISETP.NE.AND UP0, UPT, UR4, 0x2, UPT ;  /* 0x000000020400788c */ /* 0x000fd2000bf05270 */
[----:B------:R-:W-:Y:S05]  /*19f0*/  BRA.U UP0, `(.L_x_28) ;  /* 0x0000000100047547 */ /* 0x000fea000b800000 */
[----:B-1----:R-:W-:Y:S05]  /*1a00*/  BPT.TRAP 0x1 ;  /* 0x000000040000795c */ /* 0x002fea0000300000 */
.L_x_28:
[----:B------:R-:W-:Y:S04]  /*1a10*/  BSSY.RECONVERGENT B0, `(.L_x_29) ;  /* 0x0000003000007945 */ /* 0x000fe80003800200 */
[----:B------:R-:W-:Y:S05]  /*1a20*/  @P3 BRA `(.L_x_30) ;  /* 0x0000000000043947 */ /* 0x000fea0003800000 */
[----:B-1----:R-:W-:Y:S05]  /*1a30*/  BPT.TRAP 0x1 ;  /* 0x000000040000795c */ /* 0x002fea0000300000 */
.L_x_30:
[----:B-1----:R-:W-:Y:S05]  /*1a40*/  BSYNC.RECONVERGENT B0 ;  /* 0x0000000000007941 */ /* 0x002fea0003800200 */
.L_x_29:
[----:B------:R-:W-:Y:S01]  /*1a50*/  UIADD3 UR4, UPT, UPT, UR6, 0x1, URZ ;  /* 0x0000000106047890 */ /* 0x000fe2000fffe0ff */
[----:B------:R-:W-:Y:S01]  /*1a60*/  BSSY.RECONVERGENT B0, `(.L_x_31) ;  /* 0x000003e000007945 */ /* 0x000fe20003800200 */
[----:B------:R-:W-:Y:S02]  /*1a70*/  ELECT P0, URZ, PT ;  /* 0x0000000000ff782f */ /* 0x000fe40003800000 */
[----:B------:R-:W-:-:S04]  /*1a80*/  UISETP.NE.AND UP0, UPT, UR4, 0x4, UPT ;  /* 0x000000040400788c */ /* 0x000fc8000bf05270 */
[----:B------:R-:W-:Y:S02]  /*1a90*/  USEL UR5, URZ, 0x1, UP0 ;  /* 0x00000001ff057887 */ /* 0x000fe40008000000 */
[----:B------:R-:W-:-:S04]  /*1aa0*/  USEL UR23, UR4, URZ, UP0 ;  /* 0x000000ff04177287 */ /* 0x000fc80008000000 */
[----:B------:R-:W-:Y:S01]  /*1ab0*/  ULEA UR4, UR23, UR21, 0x3 ;  /* 0x0000001517047291 */ /* 0x000fe2000f8e18ff */
[----:B------:R-:W-:-:S04]  /*1ac0*/  LOP3.LUT R12, R12, UR5, RZ, 0x3c, !PT ;  /* 0x000000050c0c7c12 */ /* 0x000fc8000f8e3cff */
[----:B--2---:R-:W-:-:S04]  /*1ad0*/  SHF.L.U32 R0, R12, 0x1f, RZ ;  /* 0x0000001f0c007819 */ /* 0x004fc800000006ff */
[----:B------:R1:W2:Y:S01]  /*1ae0*/  SYNCS.PHASECHK.TRANS64.TRYWAIT P1, [UR4+0x20], R0 ;  /* 0x00002000ff0075a7 */ /* 0x0002a20008021104 */
[----:B------:R-:W-:Y:S05]  /*1af0*/  @!P0 BRA `(.L_x_32) ;  /* 0x0000000000d08947 */ /* 0x000fea0003800000 */
[----:B------:R-:W-:Y:S02]  /*1b00*/  ULEA UR32, UR6, UR21, 0xf ;  /* 0x0000001506207291 */ /* 0x000fe4000f8e78ff */
[----:B------:R-:W-:Y:S02]  /*1b10*/  UIADD3 UR4, UP1, UPT, UR46, 0x80, URZ ;  /* 0x000000802e047890 */ /* 0x000fe4000ff3e0ff */
[----:B------:R-:W-:Y:S02]  /*1b20*/  ULEA UR7, UR6, UR29, 0xd ;  /* 0x0000001d06077291 */ /* 0x000fe4000f8e68ff */
[----:B------:R-:W-:Y:S02]  /*1b30*/  USHF.L.U32 UR58, UR22, 0x8, URZ ;  /* 0x00000008163a7899 */ /* 0x000fe400080006ff */
[----:B------:R-:W-:Y:S02]  /*1b40*/  UIADD3 UR14, UP0, UPT, UR46, 0x180, URZ ;  /* 0x000001802e0e7890 */ /* 0x000fe4000ff1e0ff */
[----:B------:R-:W-:-:S02]  /*1b50*/  UIADD3.X UR5, UPT, UPT, URZ, UR47, URZ, UP1, !UPT ;  /* 0x0000002fff057290 */ /* 0x000fc40008ffe4ff */
[----:B------:R-:W-:Y:S02]  /*1b60*/  ULEA UR7, UR7, UR21, 0x1 ;  /* 0x0000001507077291 */ /* 0x000fe4000f8e08ff */
[----:B------:R-:W-:Y:S02]  /*1b70*/  UIADD3 UR56, UPT, UPT, UR32, 0x2400, URZ ;  /* 0x0000240020387890 */ /* 0x000fe4000fffe0ff */
[----:B------:R-:W-:Y:S02]  /*1b80*/  UIADD3 UR50, UPT, UPT, UR58, 0x40, URZ ;  /* 0x000000403a327890 */ /* 0x000fe4000fffe0ff */
[----:B------:R-:W-:Y:S02]  /*1b90*/  UIADD3 UR48, UPT, UPT, UR32, 0x4400, URZ ;  /* 0x0000440020307890 */ /* 0x000fe4000fffe0ff */
[----:B------:R-:W-:Y:S02]  /*1ba0*/  UIADD3 UR42, UPT, UPT, UR58, 0x80, URZ ;  /* 0x000000803a2a7890 */ /* 0x000fe4000fffe0ff */
[----:B------:R-:W-:-:S02]  /*1bb0*/  UIADD3 UR40, UPT, UPT, UR32, 0x6400, URZ ;  /* 0x0000640020287890 */ /* 0x000fc4000fffe0ff */
[----:B------:R-:W-:Y:S02]  /*1bc0*/  UIADD3 UR34, UPT, UPT, UR58, 0xc0, URZ ;  /* 0x000000c03a227890 */ /* 0x000fe4000fffe0ff */
[----:B------:R-:W-:Y:S02]  /*1bd0*/  UIADD3 UR32, UPT, UPT, UR32, 0x8400, URZ ;  /* 0x0000840020207890 */ /* 0x000fe4000fffe0ff */
[----:B------:R-:W-:Y:S02]  /*1be0*/  UIADD3.X UR15, UPT, UPT, URZ, UR47, URZ, UP0, !UPT ;  /* 0x0000002fff0f7290 */ /* 0x000fe400087fe4ff */
[----:B------:R-:W-:Y:S02]  /*1bf0*/  UIADD3 UR24, UPT, UPT, UR7, 0x22400, URZ ;  /* 0x0002240007187890 */ /* 0x000fe4000fffe0ff */
[----:B------:R-:W-:Y:S01]  /*1c00*/  UIADD3 UR8, UPT, UPT, UR7, 0x23400, URZ ;  /* 0x0002340007087890 */ /* 0x000fe2000fffe0ff */
[----:B------:R-:W-:Y:S01]  /*1c10*/  UMOV UR30, 0x0 ;  /* 0x00000000001e7882 */ /* 0x000fe20000000000 */
[----:B------:R-:W-:Y:S01]  /*1c20*/  UMOV UR31, 0x10000000 ;  /* 0x10000000001f7882 */ /* 0x000fe20000000000 */
[----:B------:R-:W-:Y:S01]  /*1c30*/  UMOV UR49, UR57 ;  /* 0x0000003900317c82 */ /* 0x000fe20008000000 */
[----:B------:R-:W-:Y:S01]  /*1c40*/  UMOV UR51, UR59 ;  /* 0x0000003b00337c82 */ /* 0x000fe20008000000 */
[----:B------:R-:W-:Y:S01]  /*1c50*/  UMOV UR52, UR60 ;  /* 0x0000003c00347c82 */ /* 0x000fe20008000000 */
[----:B------:R-:W-:Y:S01]  /*1c60*/  UMOV UR41, UR57 ;  /* 0x0000003900297c82 */ /* 0x000fe20008000000 */
[----:B------:R-:W-:Y:S01]  /*1c70*/  UMOV UR43, UR59 ;  /* 0x0000003b002b7c82 */ /* 0x000fe20008000000 */
[----:B------:R-:W-:Y:S01]  /*1c80*/  UMOV UR44, UR60 ;  /* 0x0000003c002c7c82 */ /* 0x000fe20008000000 */
[----:B------:R-:W-:Y:S01]  /*1c90*/  UTMALDG.3D [UR56], [UR4], desc[UR30] ;  /* 0x00001e38040075b4 */ /* 0x000fe20008011000 */
[----:B------:R-:W-:Y:S01]  /*1ca0*/  UMOV UR33, UR57 ;  /* 0x0000003900217c82 */ /* 0x000fe20008000000 */
[----:B------:R-:W-:Y:S01]  /*1cb0*/  UMOV UR35, UR59 ;  /* 0x0000003b00237c82 */ /* 0x000fe20008000000 */
[----:B------:R-:W-:Y:S01]  /*1cc0*/  UMOV UR36, UR60 ;  /* 0x0000003c00247c82 */ /* 0x000fe20008000000 */
[----:B------:R-:W-:Y:S01]  /*1cd0*/  UMOV UR13, 0x30000 ;  /* 0x00030000000d7882 */ /* 0x000fe20000000000 */
[----:B------:R-:W-:Y:S01]  /*1ce0*/  UMOV UR25, UR57 ;  /* 0x0000003900197c82 */ /* 0x000fe20008000000 */
[----:B------:R-:W-:Y:S01]  /*1cf0*/  UMOV UR28, UR60 ;  /* 0x0000003c001c7c82 */ /* 0x000fe20008000000 */
[----:B------:R-:W-:Y:S01]  /*1d00*/  UMOV UR26, UR58 ;  /* 0x0000003a001a7c82 */ /* 0x000fe20008000000 */
[----:B------:R-:W-:Y:S01]  /*1d10*/  UTMALDG.3D [UR48], [UR4], desc[UR30] ;  /* 0x00001e30040075b4 */ /* 0x000fe20008011000 */
[----:B------:R-:W-:Y:S01]  /*1d20*/  UMOV UR9, UR57 ;  /* 0x0000003900097c82 */ /* 0x000fe20008000000 */
[----:B------:R-:W-:Y:S01]  /*1d30*/  UMOV UR11, UR27 ;  /* 0x0000001b000b7c82 */ /* 0x000fe20008000000 */
[----:B------:R-:W-:Y:S01]  /*1d40*/  UMOV UR12, UR60 ;  /* 0x0000003c000c7c82 */ /* 0x000fe20008000000 */
[----:B------:R-:W-:Y:S01]  /*1d50*/  UMOV UR10, UR50 ;  /* 0x00000032000a7c82 */ /* 0x000fe20008000000 */
[----:B------:R-:W-:Y:S01]  /*1d60*/  UIADD3 UR16, UPT, UPT, UR7, 0x24400, URZ ;  /* 0x0002440007107890 */ /* 0x000fe2000fffe0ff */
[----:B------:R-:W-:Y:S01]  /*1d70*/  UMOV UR17, UR57 ;  /* 0x0000003900117c82 */ /* 0x000fe20008000000 */
[----:B------:R-:W-:Y:S01]  /*1d80*/  UTMALDG.3D [UR40], [UR4], desc[UR30] ;  /* 0x00001e28040075b4 */ /* 0x000fe20008011000 */
[----:B------:R-:W-:Y:S01]  /*1d90*/  UMOV UR19, UR27 ;  /* 0x0000001b00137c82 */ /* 0x000fe20008000000 */
[----:B------:R-:W-:Y:S01]  /*1da0*/  UMOV UR20, UR60 ;  /* 0x0000003c00147c82 */ /* 0x000fe20008000000 */
[----:B------:R-:W-:Y:S01]  /*1db0*/  UMOV UR18, UR42 ;  /* 0x0000002a00127c82 */ /* 0x000fe20008000000 */
[----:B------:R-:W-:Y:S01]  /*1dc0*/  UTMALDG.3D [UR32], [UR4], desc[UR30] ;  /* 0x00001e20040075b4 */ /* 0x000fe20008011000 */
[----:B------:R-:W-:Y:S01]  /*1dd0*/  UTMALDG.3D.MULTICAST [UR24], [UR14], UR13, desc[UR30] ;  /* 0x00001e180e0073b4 */ /* 0x000fe2000801180d */
[----:B------:R4:W-:Y:S01]  /*1de0*/  UTMALDG.3D.MULTICAST [UR8], [UR14], UR13, desc[UR30] ;  /* 0x00001e080e0073b4 */ /* 0x0009e2000801180d */
[----:B------:R1:W-:Y:S01]  /*1df0*/  UTMALDG.3D.MULTICAST [UR16], [UR14], UR13, desc[UR30] ;  /* 0x00001e100e0073b4 */ /* 0x0003e2000801180d */
[----:B----4-:R-:W-:Y:S01]  /*1e00*/  UIADD3 UR8, UPT, UPT, UR7, 0x25400, URZ ;  /* 0x0002540007087890 */ /* 0x010fe2000fffe0ff */
[----:B------:R-:W-:-:S08]  /*1e10*/  UMOV UR10, UR34 ;  /* 0x00000022000a7c82 */ /* 0x000fd00008000000 */
[----:B------:R1:W-:Y:S02]  /*1e20*/  UTMALDG.3D.MULTICAST [UR8], [UR14], UR13, desc[UR30] ;  /* 0x00001e080e0073b4 */ /* 0x0003e4000801180d */
[----:B-1----:R-:W-:Y:S01]  /*1e30*/  NOP ;  /* 0x0000000000007918 */ /* 0x002fe20000000000 */
.L_x_32:
[----:B------:R-:W-:Y:S05]  /*1e40*/  BSYNC.RECONVERGENT B0 ;  /* 0x0000000000007941 */ /* 0x000fea0003800200 */
.L_x_31:
[----:B------:R-:W-:Y:S01]  /*1e50*/  UIADD3 UR22, UPT, UPT, UR22, 0x1, URZ ;  /* 0x0000000116167890 */ /* 0x000fe2000fffe0ff */
[----:B------:R-:W-:Y:S01]  /*1e60*/  UMOV UR6, UR23 ;  /* 0x0000001700067c82 */ /* 0x000fe20008000000 */
[----:B------:R-:W-:Y:S02]  /*1e70*/  UMOV UR13, UR37 ;  /* 0x00000025000d7c82 */ /* 0x000fe40008000000 */
[----:B------:R-:W-:-:S09]  /*1e80*/  UISETP.NE.AND UP0, UPT, UR22, UR37, UPT ;  /* 0x000000251600728c */ /* 0x000fd2000bf05270 */
[----:B------:R-:W-:Y:S05]  /*1e90*/  BRA.U UP0, `(.L_x_33) ;  /* 0xfffffff900b07547 */ /* 0x000fea000b83ffff */
.L_x_25:
[----:B------:R-:W-:Y:S01]  /*1ea0*/  ULEA UR4, UR23, UR21, 0x3 ;  /* 0x0000001517047291 */ /* 0x000fe2000f8e18ff */
[----:B-12---:R-:W-:Y:S01]  /*1eb0*/  SHF.L.U32 R0, R12, 0x1f, RZ ;  /* 0x0000001f0c007819 */ /* 0x006fe200000006ff */
[----:B------:R-:W-:Y:S01]  /*1ec0*/  @!P2 SYNCS.ARRIVE.TRANS64.A1T0 RZ, [UR21+0x68], RZ ;  /* 0x000068ffffffa9a7 */ /* 0x000fe20008100015 */
[----:B------:R-:W-:-:S06]  /*1ed0*/  UISETP.GT.AND UP0, UPT, UR64, UR63, UPT ;  /* 0x0000003f4000728c */ /* 0x000fcc000bf04270 */
[----:B---3--:R1:W2:Y:S03]  /*1ee0*/  SYNCS.PHASECHK.TRANS64.TRYWAIT P1, [UR4+0x20], R0 ;  /* 0x00002000ff0075a7 */ /* 0x0082a60008021104 */
[----:B------:R-:W-:Y:S05]  /*1ef0*/  BRA.U !UP0, `(.L_x_34) ;  /* 0x0000000508547547 */ /* 0x000fea000b800000 */
[----:B------:R-:W-:Y:S01]  /*1f00*/  UIADD3 UR22, UPT, UPT, UR65, UR13, URZ ;  /* 0x0000000d41167290 */ /* 0x000fe2000fffe0ff */
[----:B------:R-:W-:-:S11]  /*1f10*/  UMOV UR6, UR23 ;  /* 0x0000001700067c82 */ /* 0x000fd60008000000 */
.L_x_42:
[----:B------:R-:W-:Y:S01]  /*1f20*/  ULEA UR57, UR6, UR21, 0x3 ;  /* 0x0000001506397291 */ /* 0x000fe2000f8e18ff */
[----:B--2---:R-:W-:Y:S01]  /*1f30*/  @!P4 MOV R2, 0xc000 ;  /* 0x0000c0000002c802 */ /* 0x004fe20000000f00 */
[----:B--23--:R-:W-:Y:S10]  /*1f40*/  @P1 BRA `(.L_x_35) ;  /* 0x00000000000c1947 */ /* 0x00cff40003800000 */
[----:B------:R-:W-:-:S04]  /*1f50*/  SHF.L.U32 R3, R12, 0x1f, RZ ;  /* 0x0000001f0c037819 */ /* 0x000fc800000006ff */
[----:B------:R-:W2:Y:S02]  /*1f60*/  SYNCS.PHASECHK.TRANS64.TRYWAIT P0, [UR57+0x20], R3 ;  /* 0x00002003ff0075a7 */ /* 0x000ea40008001139 */
[----:B--2---:R-:W-:Y:S05]  /*1f70*/  @!P0 BRA `(.L_x_36) ;  /* 0x00000050009c8947 */ /* 0x004fea0003800000 */
.L_x_35:
[----:B------:R2:W-:Y:S01]  /*1f80*/  @!P4 SYNCS.ARRIVE.TRANS64 RZ, [UR57], R2 ;  /* 0x00000002ffffc9a7 */ /* 0x0005e20008000039 */
[----:B------:R-:W-:-:S04]  /*1f90*/  ULOP3.LUT UR4, UR38, 0x2, URZ, 0xfc, !UPT ;  /* 0x0000000226047892 */ /* 0x000fc8000f8efcff */
[----:B------:R-:W-:-:S09]  /*1fa0*/  UISETP.NE.AND UP0, UPT, UR4, 0x2, UPT ;  /* 0x000000020400788c */ /* 0x000fd2000bf05270 */
[----:B------:R-:W-:Y:S05]  /*1fb0*/  BRA.U UP0, `(.L_x_37) ;  /* 0x0000000100047547 */ /* 0x000fea000b800000 */
[----:B------:R-:W-:Y:S05]  /*1fc0*/  BPT.TRAP 0x1 ;  /* 0x000000040000795c */ /* 0x000fea0000300000 */
.L_x_37:
[----:B------:R-:W-:Y:S04]  /*1fd0*/  BSSY.RECONVERGENT B0, `(.L_x_38) ;  /* 0x0000003000007945 */ /* 0x000fe80003800200 */
[----:B------:R-:W-:Y:S05]  /*1fe0*/  @P3 BRA `(.L_x_39) ;  /* 0x0000000000043947 */ /* 0x000fea0003800000 */
[----:B------:R-:W-:Y:S05]  /*1ff0*/  BPT.TRAP 0x1 ;  /* 0x000000040000795c */ /* 0x000fea0000300000 */
.L_x_39:
[----:B------:R-:W-:Y:S05]  /*2000*/  BSYNC.RECONVERGENT B0 ;  /* 0x0000000000007941 */ /* 0x000fea0003800200 */
.L_x_38:
        /* <DEDUP_REMOVED lines=8> */
[----:B-1----:R-:W-:-:S04]  /*2090*/  SHF.L.U32 R0, R12, 0x1f, RZ ;  /* 0x0000001f0c007819 */ /* 0x002fc800000006ff */
[----:B------:R1:W3:Y:S01]  /*20a0*/  SYNCS.PHASECHK.TRANS64.TRYWAIT P1, [UR4+0x20], R0 ;  /* 0x00002000ff0075a7 */ /* 0x0002e20008021104 */
        /* <DEDUP_REMOVED lines=53> */
.L_x_41:
[----:B------:R-:W-:Y:S05]  /*2400*/  BSYNC.RECONVERGENT B0 ;  /* 0x0000000000007941 */ /* 0x000fea0003800200 */
.L_x_40:
[----:B------:R-:W-:Y:S01]  /*2410*/  UIADD3 UR13, UPT, UPT, UR13, 0x1, URZ ;  /* 0x000000010d0d7890 */ /* 0x000fe2000fffe0ff */
[----:B------:R-:W-:-:S03]  /*2420*/  UMOV UR6, UR23 ;  /* 0x0000001700067c82 */ /* 0x000fc60008000000 */
[----:B------:R-:W-:-:S09]  /*2430*/  UISETP.NE.AND UP0, UPT, UR13, UR22, UPT ;  /* 0x000000160d00728c */ /* 0x000fd2000bf05270 */
[----:B------:R-:W-:Y:S05]  /*2440*/  BRA.U UP0, `(.L_x_42) ;  /* 0xfffffff900b47547 */ /* 0x000fea000b83ffff */
.L_x_34:
[C---:B------:R-:W-:Y:S01]  /*2450*/  LEA R3, R11.reuse, UR21, 0x3 ;  /* 0x000000150b037c11 */ /* 0x040fe2000f8e18ff */
[----:B------:R-:W-:Y:S01]  /*2460*/  NOP ;  /* 0x0000000000007918 */ /* 0x000fe20000000000 */
[----:B-1----:R-:W-:Y:S02]  /*2470*/  SHF.L.U32 R0, R10, 0x1f, RZ ;  /* 0x0000001f0a007819 */ /* 0x002fe400000006ff */
[----:B------:R-:W-:Y:S02]  /*2480*/  LEA R4, R11, UR21, 0x4 ;  /* 0x000000150b047c11 */ /* 0x000fe4000f8e20ff */
[----:B------:R-:W1:Y:S02]  /*2490*/  SYNCS.PHASECHK.TRANS64.TRYWAIT P0, [R3+URZ+0x70], R0 ;  /* 0x00007000030075a7 */ /* 0x000e6400080011ff */
[----:B-1----:R-:W-:Y:S05]  /*24a0*/  @!P0 BRA `(.L_x_43) ;  /* 0x0000004c00688947 */ /* 0x002fea0003800000 */
.L_x_116:
[----:B------:R-:W4:Y:S01]  /*24b0*/  LDS.128 R4, [R4+0x100] ;  /* 0x0001000004047984 */ /* 0x000f220000000c00 */
[----:B------:R-:W-:Y:S01]  /*24c0*/  UISETP.GE.AND UP0, UPT, UR39, 0x1, UPT ;  /* 0x000000012700788c */ /* 0x000fe2000bf06270 */
[----:B------:R-:W-:Y:S01]  /*24d0*/  @!PT LDS RZ, [RZ] ;  /* 0x00000000fffff984 */ /* 0x000fe20000000800 */
[----:B------:R-:W-:Y:S01]  /*24e0*/  @!PT LDS RZ, [RZ] ;  /* 0x00000000fffff984 */ /* 0x000fe20000000800 */
[----:B------:R-:W-:Y:S01]  /*24f0*/  @!PT LDS RZ, [RZ] ;  /* 0x00000000fffff984 */ /* 0x000fe20000000800 */
[----:B------:R-:W-:Y:S01]  /*2500*/  @!PT LDS RZ, [RZ] ;  /* 0x00000000fffff984 */ /* 0x000fe20000000800 */
[----:B------:R1:W-:Y:S06]  /*2510*/  MEMBAR.ALL.CTA ;  /* 0x0000000000007992 */ /* 0x0003ec0000008000 */
[----:B-1----:R-:W1:Y:S01]  /*2520*/  FENCE.VIEW.ASYNC.S ;  /* 0x00000000000073c6 */ /* 0x002e620000000000 */
[----:B----4-:R-:W-:-:S13]  /*2530*/  LOP3.LUT P0, RZ, R6, 0x1, RZ, 0xc0, !PT ;  /* 0x0000000106ff7812 */ /* 0x010fda000780c0ff */
[----:B-1----:R-:W-:Y:S01]  /*2540*/  VOTEU.ANY UP1, P0 ;  /* 0x0000000000ff7886 */ /* 0x002fe20000020100 */
[----:B------:R-:W-:-:S13]  /*2550*/  PLOP3.LUT P0, PT, PT, PT, UP1, 0x80, 0x8 ;  /* 0x000000000008781c */ /* 0x000fda0003f0f018 */
[----:B------:R-:W-:Y:S02]  /*2560*/  @P0 LOP3.LUT R0, R5, 0xffff, RZ, 0xc0, !PT ;  /* 0x0000ffff05000812 */ /* 0x000fe400078ec0ff */
[----:B--2---:R-:W-:Y:S02]  /*2570*/  @P0 MOV R2, R4 ;  /* 0x0000000400020202 */ /* 0x004fe40000000f00 */
[----:B------:R-:W-:Y:S01]  /*2580*/  @P0 R2UR UR5, R0 ;  /* 0x00000000000502ca */ /* 0x000fe200000e0000 */
[----:B------:R-:W-:Y:S01]  /*2590*/  VIADD R0, R3, 0x80 ;  /* 0x0000008003007836 */ /* 0x000fe20000000000 */
[----:B------:R-:W-:Y:S02]  /*25a0*/  @P0 SHF.R.U32.HI R4, RZ, 0x10, R5 ;  /* 0x00000010ff040819 */ /* 0x000fe40000011605 */
[----:B------:R-:W-:Y:S02]  /*25b0*/  @P0 R2UR UR6, R2 ;  /* 0x00000000020602ca */ /* 0x000fe400000e0000 */
[----:B------:R-:W-:-:S02]  /*25c0*/  PRMT R0, RZ, 0x654, R0 ;  /* 0x00000654ff007816 */ /* 0x000fc40000000000 */
[----:B------:R-:W-:Y:S02]  /*25d0*/  @P0 R2UR UR4, R4 ;  /* 0x00000000040402ca */ /* 0x000fe400000e0000 */
[----:B------:R1:W-:Y:S03]  /*25e0*/  SYNCS.ARRIVE.TRANS64.RED.A1T0 RZ, [R0+URZ], RZ ;  /* 0x000000ff00ff79a7 */ /* 0x0003e600081004ff */
[----:B------:R-:W-:-:S04]  /*25f0*/  @UP1 UMOV UR53, UR5 ;  /* 0x0000000500351c82 */ /* 0x000fc80008000000 */
[----:B------:R-:W-:-:S04]  /*2600*/  @UP1 UMOV UR54, UR6 ;  /* 0x0000000600361c82 */ /* 0x000fc80008000000 */
[----:B------:R-:W-:Y:S01]  /*2610*/  @UP1 UMOV UR60, UR4 ;  /* 0x00000004003c1c82 */ /* 0x000fe20008000000 */
[----:B------:R-:W-:Y:S05]  /*2620*/  BRA.U !UP0, `(.L_x_44) ;  /* 0x0000000108d47547 */ /* 0x000fea000b800000 */
[----:B------:R-:W2:Y:S01]  /*2630*/  LDCU.128 UR12, c[0x0][0xb10] ;  /* 0x00016200ff0c77ac */ /* 0x000ea20008000c00 */
[----:B------:R-:W4:Y:S01]  /*2640*/  LDCU UR22, c[0x0][0xb20] ;  /* 0x00016400ff1677ac */ /* 0x000f220008000800 */
[----:B------:R-:W3:Y:S01]  /*2650*/  LDCU UR20, c[0x0][0xb0c] ;  /* 0x00016180ff1477ac */ /* 0x000ee20008000800 */
[----:B------:R-:W1:Y:S01]  /*2660*/  LDCU.64 UR8, c[0x0][0xb28] ;  /* 0x00016500ff0877ac */ /* 0x000e620008000a00 */
[----:B------:R-:W-:Y:S02]  /*2670*/  UISETP.NE.AND UP3, UPT, UR39, 0x1, UPT ;  /* 0x000000012700788c */ /* 0x000fe4000bf65270 */
[----:B--2---:R-:W-:Y:S02]  /*2680*/  UIMAD.WIDE.U32 UR6, UR55, UR15, URZ ;  /* 0x0000000f370672a5 */ /* 0x004fe4000f8e00ff */
[----:B------:R-:W-:Y:S02]  /*2690*/  UIMAD.WIDE.U32 UR4, UR62, UR12, URZ ;  /* 0x0000000c3e0472a5 */ /* 0x000fe4000f8e00ff */
[----:B------:R-:W-:-:S02]  /*26a0*/  UISETP.NE.AND UP0, UPT, UR14, 0x1, UPT ;  /* 0x000000010e00788c */ /* 0x000fc4000bf05270 */
[----:B------:R-:W-:Y:S01]  /*26b0*/  UIMAD.WIDE.U32 UR18, UR53, UR15, URZ ;  /* 0x0000000f351272a5 */ /* 0x000fe2000f8e00ff */
[----:B------:R-:W-:Y:S02]  /*26c0*/  UMOV UR6, UR7 ;  /* 0x0000000700067c82 */ /* 0x000fe40008000000 */
[----:B------:R-:W-:Y:S01]  /*26d0*/  UMOV UR4, UR5 ;  /* 0x0000000500047c82 */ /* 0x000fe20008000000 */
[----:B----4-:R-:W-:Y:S02]  /*26e0*/  USHF.R.U32.HI UR6, URZ, UR22, UR6 ;  /* 0x00000016ff067299 */ /* 0x010fe40008011606 */
[----:B---3--:R-:W-:Y:S02]  /*26f0*/  UISETP.NE.AND UP2, UPT, UR20, 0x1, UPT ;  /* 0x000000011400788c */ /* 0x008fe4000bf45270 */
[----:B------:R-:W-:Y:S02]  /*2700*/  USHF.R.U32.HI UR4, URZ, UR13, UR4 ;  /* 0x0000000dff047299 */ /* 0x000fe40008011604 */
[----:B------:R-:W-:-:S02]  /*2710*/  USEL UR5, UR55, UR6, !UP0 ;  /* 0x0000000637057287 */ /* 0x000fc4000c000000 */
[----:B------:R-:W-:Y:S02]  /*2720*/  USEL UR6, UR62, UR4, !UP2 ;  /* 0x000000043e067287 */ /* 0x000fe4000d000000 */
[----:B-1----:R-:W-:Y:S01]  /*2730*/  UIMAD.WIDE.U32 UR10, UR5, UR8, URZ ;  /* 0x00000008050a72a5 */ /* 0x002fe2000f8e00ff */
[----:B------:R-:W-:Y:S01]  /*2740*/  UMOV UR4, UR19 ;  /* 0x0000001300047c82 */ /* 0x000fe20008000000 */
[----:B------:R-:W-:Y:S02]  /*2750*/  UIMAD.WIDE.U32 UR16, UR54, UR12, URZ ;  /* 0x0000000c361072a5 */ /* 0x000fe4000f8e00ff */
[----:B------:R-:W-:-:S03]  /*2760*/  UIMAD.WIDE.U32 UR18, UR6, UR8, URZ ;  /* 0x00000008061272a5 */ /* 0x000fc6000f8e00ff */
[----:B------:R-:W-:Y:S01]  /*2770*/  UMOV UR10, UR11 ;  /* 0x0000000b000a7c82 */ /* 0x000fe20008000000 */
[----:B------:R-:W-:Y:S02]  /*2780*/  USHF.R.U32.HI UR4, URZ, UR22, UR4 ;  /* 0x00000016ff047299 */ /* 0x000fe40008011604 */
[----:B------:R-:W-:Y:S01]  /*2790*/  @UP3 USHF.R.U32.HI UR5, URZ, UR9, UR10 ;  /* 0x00000009ff053299 */ /* 0x000fe2000801160a */
[----:B------:R-:W-:Y:S01]  /*27a0*/  UMOV UR16, UR17 ;  /* 0x0000001100107c82 */ /* 0x000fe20008000000 */
[----:B------:R-:W-:Y:S01]  /*27b0*/  UMOV UR18, UR19 ;  /* 0x0000001300127c82 */ /* 0x000fe20008000000 */
[----:B------:R-:W-:Y:S02]  /*27c0*/  USHF.R.U32.HI UR13, URZ, UR13, UR16 ;  /* 0x0000000dff0d7299 */ /* 0x000fe40008011610 */
[----:B------:R-:W-:Y:S02]  /*27d0*/  USEL UR4, UR53, UR4, !UP0 ;  /* 0x0000000435047287 */ /* 0x000fe4000c000000 */
[----:B------:R-:W-:-:S02]  /*27e0*/  @UP3 USHF.R.U32.HI UR6, URZ, UR9, UR18 ;  /* 0x00000009ff063299 */ /* 0x000fc40008011612 */
[----:B------:R-:W-:Y:S02]  /*27f0*/  UIMAD UR7, UR39, UR5, URZ ;  /* 0x00000005270772a4 */ /* 0x000fe4000f8e02ff */
[----:B------:R-:W-:Y:S02]  /*2800*/  USEL UR5, UR54, UR13, !UP2 ;  /* 0x0000000d36057287 */ /* 0x000fe4000d000000 */
[----:B------:R-:W-:Y:S02]  /*2810*/  UIMAD UR10, UR39, UR6, URZ ;  /* 0x00000006270a72a4 */ /* 0x000fe4000f8e02ff */
[----:B------:R-:W-:Y:S02]  /*2820*/  UISETP.GE.AND UP0, UPT, UR4, UR7, UPT ;  /* 0x000000070400728c */ /* 0x000fe4000bf06270 */
[----:B------:R-:W-:Y:S02]  /*2830*/  UIMAD.WIDE.U32 UR12, UR4, UR8, URZ ;  /* 0x00000008040c72a5 */ /* 0x000fe4000f8e00ff */
[----:B------:R-:W-:-:S02]  /*2840*/  UISETP.GE.OR UP0, UPT, UR5, UR10, UP0 ;  /* 0x0000000a0500728c */ /* 0x000fc40008706670 */
[----:B------:R-:W-:Y:S02]  /*2850*/  UIMAD.WIDE.U32 UR10, UR5, UR8, URZ ;  /* 0x00000008050a72a5 */ /* 0x000fe4000f8e00ff */
[----:B------:R-:W-:Y:S01]  /*2860*/  UIADD3 UR12, UPT, UPT, -UR4, URZ, URZ ;  /* 0x000000ff040c7290 */ /* 0x000fe2000fffe1ff */
[----:B------:R-:W-:Y:S01]  /*2870*/  UMOV UR8, UR13 ;  /* 0x0000000d00087c82 */ /* 0x000fe20008000000 */
[----:B------:R-:W-:Y:S02]  /*2880*/  UIADD3 UR10, UPT, UPT, -UR5, URZ, URZ ;  /* 0x000000ff050a7290 */ /* 0x000fe4000fffe1ff */
[----:B------:R-:W-:-:S03]  /*2890*/  USHF.R.U32.HI UR8, URZ, UR9, UR8 ;  /* 0x00000009ff087299 */ /* 0x000fc60008011608 */
[----:B------:R-:W-:Y:S01]  /*28a0*/  @!UP0 UMOV UR7, UR11 ;  /* 0x0000000b00078c82 */ /* 0x000fe20008000000 */
[----:B------:R-:W-:Y:S02]  /*28b0*/  UIMAD UR12, UR14, UR12, UR53 ;  /* 0x0000000c0e0c72a4 */ /* 0x000fe4000f8e0235 */
[----:B------:R-:W-:Y:S02]  /*28c0*/  USEL UR8, UR4, UR8, !UP3 ;  /* 0x0000000804087287 */ /* 0x000fe4000d800000 */
[----:B------:R-:W-:Y:S02]  /*28d0*/  @!UP0 USHF.R.U32.HI UR7, URZ, UR9, UR7 ;  /* 0x00000009ff078299 */ /* 0x000fe40008011607 */
[----:B------:R-:W-:Y:S02]  /*28e0*/  UIADD3 UR9, UPT, UPT, -UR8, URZ, URZ ;  /* 0x000000ff08097290 */ /* 0x000fe4000fffe1ff */
[----:B------:R-:W-:Y:S02]  /*28f0*/  @!UP0 USEL UR7, UR5, UR7, !UP3 ;  /* 0x0000000705078287 */ /* 0x000fe4000d800000 */
[----:B------:R-:W-:-:S02]  /*2900*/  UIMAD UR9, UR39, UR9, UR4 ;  /* 0x00000009270972a4 */ /* 0x000fc4000f8e0204 */
[----:B------:R-:W-:Y:S02]  /*2910*/  @!UP0 UIADD3 UR8, UPT, UPT, UR8, -UR7, URZ ;  /* 0x8000000708088290 */ /* 0x000fe4000fffe0ff */
[----:B------:R-:W-:Y:S02]  /*2920*/  @!UP0 UIMAD UR7, UR9, UR6, UR7 ;  /* 0x00000006090782a4 */ /* 0x000fe4000f8e0207 */
[----:B------:R-:W-:Y:S02]  /*2930*/  @!UP0 UIMAD UR4, UR39, UR8, UR5 ;  /* 0x00000008270482a4 */ /* 0x000fe4000f8e0205 */
[----:B------:R-:W-:Y:S02]  /*2940*/  UIMAD UR6, UR20, UR10, UR54 ;  /* 0x0000000a140672a4 */ /* 0x000fe4000f8e0236 */
[----:B------:R-:W-:Y:S01]  /*2950*/  UIMAD UR53, UR4, UR14, UR12 ;  /* 0x0000000e043572a4 */ /* 0x000fe2000f8e020c */
[----:B------:R-:W-:Y:S02]  /*2960*/  @!UP0 UMOV UR5, UR7 ;  /* 0x0000000700058c82 */ /* 0x000fe40008000000 */
[----:B------:R-:W-:-:S12]  /*2970*/  UIMAD UR54, UR5, UR20, UR6 ;  /* 0x00000014053672a4 */ /* 0x000fd8000f8e0206 */
.L_x_44:
[----:B------:R-:W2:Y:S02]  /*2980*/  LDCU UR4, c[0x0][0xb30] ;  /* 0x00016600ff0477ac */ /* 0x000ea40008000800 */
[----:B--2---:R-:W-:-:S09]  /*2990*/  UISETP.NE.AND UP0, UPT, UR4, 0x1, UPT ;  /* 0x000000010400788c */ /* 0x004fd2000bf05270 */
[----:B------:R-:W-:Y:S05]  /*29a0*/  BRA.U UP0, `(.L_x_45) ;  /* 0x0000000100447547 */ /* 0x000fea000b800000 */
[----:B------:R-:W2:Y:S01]  /*29b0*/  LDCU.128 UR8, c[0x0][0xb10] ;  /* 0x00016200ff0877ac */ /* 0x000ea20008000c00 */
[----:B------:R-:W4:Y:S01]  /*29c0*/  LDCU UR12, c[0x0][0xb0c] ;  /* 0x00016180ff0c77ac */ /* 0x000f220008000800 */
[----:B------:R-:W1:Y:S01]  /*29d0*/  LDCU UR13, c[0x0][0xb20] ;  /* 0x00016400ff0d77ac */ /* 0x000e620008000800 */
[----:B--2---:R-:W-:Y:S02]  /*29e0*/  UIMAD.WIDE.U32 UR6, UR54, UR8, URZ ;  /* 0x00000008360672a5 */ /* 0x004fe4000f8e00ff */
[----:B------:R-:W-:Y:S02]  /*29f0*/  UIMAD.WIDE.U32 UR4, UR53, UR11, URZ ;  /* 0x0000000b350472a5 */ /* 0x000fe4000f8e00ff */
[----:B----4-:R-:W-:Y:S02]  /*2a00*/  UISETP.NE.AND UP2, UPT, UR12, 0x1, UPT ;  /* 0x000000010c00788c */ /* 0x010fe4000bf45270 */
[----:B------:R-:W-:Y:S01]  /*2a10*/  UISETP.NE.AND UP0, UPT, UR10, 0x1, UPT ;  /* 0x000000010a00788c */ /* 0x000fe2000bf05270 */
[----:B------:R-:W-:-:S02]  /*2a20*/  UMOV UR6, UR7 ;  /* 0x0000000700067c82 */ /* 0x000fc40008000000 */
[----:B------:R-:W-:Y:S01]  /*2a30*/  UMOV UR4, UR5 ;  /* 0x0000000500047c82 */ /* 0x000fe20008000000 */
[----:B------:R-:W-:Y:S02]  /*2a40*/  USHF.R.U32.HI UR6, URZ, UR9, UR6 ;  /* 0x00000009ff067299 */ /* 0x000fe40008011606 */
[----:B-1----:R-:W-:Y:S02]  /*2a50*/  USHF.R.U32.HI UR4, URZ, UR13, UR4 ;  /* 0x0000000dff047299 */ /* 0x002fe40008011604 */
[----:B------:R-:W-:Y:S02]  /*2a60*/  USEL UR5, UR54, UR6, !UP2 ;  /* 0x0000000636057287 */ /* 0x000fe4000d000000 */
[----:B------:R-:W-:-:S04]  /*2a70*/  USEL UR4, UR53, UR4, !UP0 ;  /* 0x0000000435047287 */ /* 0x000fc8000c000000 */
[----:B------:R-:W-:Y:S02]  /*2a80*/  UIADD3 UR6, UPT, UPT, UR5, -UR4, URZ ;  /* 0x8000000405067290 */ /* 0x000fe4000fffe0ff */
[----:B------:R-:W-:Y:S02]  /*2a90*/  UIADD3 UR4, UPT, UPT, -UR5, UR4, URZ ;  /* 0x0000000405047290 */ /* 0x000fe4000fffe1ff */
[----:B------:R-:W-:Y:S02]  /*2aa0*/  UIMAD UR53, UR6, UR10, UR53 ;  /* 0x0000000a063572a4 */ /* 0x000fe4000f8e0235 */
[----:B------:R-:W-:-:S12]  /*2ab0*/  UIMAD UR54, UR4, UR12, UR54 ;  /* 0x0000000c043672a4 */ /* 0x000fd8000f8e0236 */
.L_x_45:
[----:B------:R-:W-:Y:S01]  /*2ac0*/  VIADD R11, R11, 0x1 ;  /* 0x000000010b0b7836 */ /* 0x000fe20000000000 */
[----:B------:R-:W-:Y:S02]  /*2ad0*/  R2UR UR5, R52 ;  /* 0x00000000340572ca */ /* 0x000fe400000e0000 */
[----:B------:R-:W-:Y:S02]  /*2ae0*/  R2UR UR4, R51 ;  /* 0x00000000330472ca */ /* 0x000fe400000e0000 */
[C---:B------:R-:W-:Y:S02]  /*2af0*/  ISETP.NE.AND P0, PT, R11.reuse, 0x2, PT ;  /* 0x000000020b00780c */ /* 0x040fe40003f05270 */
[----:B------:R-:W-:Y:S02]  /*2b00*/  PLOP3.LUT P2, PT, PT, PT, PT, 0x80, 0x8 ;  /* 0x000000000008781c */ /* 0x000fe40003f4f070 */
[----:B-1----:R-:W-:Y:S02]  /*2b10*/  SEL R0, RZ, 0x1, P0 ;  /* 0x00000001ff007807 */ /* 0x002fe40000000000 */
[----:B------:R-:W-:-:S02]  /*2b20*/  SEL R11, R11, RZ, P0 ;  /* 0x000000ff0b0b7207 */ /* 0x000fc40000000000 */
[----:B------:R-:W-:Y:S01]  /*2b30*/  LOP3.LUT R10, R10, R0, RZ, 0x3c, !PT ;  /* 0x000000000a0a7212 */ /* 0x000fe200078e3cff */
[----:B------:R-:W-:Y:S02]  /*2b40*/  UIADD3 UR48, UPT, UPT, UR54, UR5, URZ ;  /* 0x0000000536307290 */ /* 0x000fe4000fffe0ff */
[----:B------:R-:W-:Y:S01]  /*2b50*/  UIADD3 UR45, UPT, UPT, UR53, UR4, URZ ;  /* 0x00000004352d7290 */ /* 0x000fe2000fffe0ff */
[----:B------:R-:W-:Y:S11]  /*2b60*/  BRA.U UP1, `(.L_x_46) ;  /* 0xffffffed010c7547 */ /* 0x000ff6000b83ffff */
[----:B------:R-:W-:Y:S01]  /*2b70*/  UIADD3 UR21, UPT, UPT, UR21, 0x20, URZ ;  /* 0x0000002015157890 */ /* 0x000fe2000fffe0ff */
[----:B------:R-:W-:-:S03]  /*2b80*/  SHF.L.U32 R2, R12, 0x1f, RZ ;  /* 0x0000001f0c027819 */ /* 0x000fc600000006ff */
[----:B------:R-:W-:-:S09]  /*2b90*/  ULEA UR4, UR23, UR21, 0x3 ;  /* 0x0000001517047291 */ /* 0x000fd2000f8e18ff */
[----:B------:R-:W1:Y:S02]  /*2ba0*/  SYNCS.PHASECHK.TRANS64.TRYWAIT P0, [UR4], R2 ;  /* 0x00000002ff0075a7 */ /* 0x000e640008001104 */
[----:B-1----:R-:W-:Y:S05]  /*2bb0*/  @!P0 BRA `(.L_x_47) ;  /* 0x0000004400b88947 */ /* 0x002fea0003800000 */
.L_x_118:
[----:B------:R-:W-:-:S04]  /*2bc0*/  UIADD3 UR4, UPT, UPT, UR23, 0x1, URZ ;  /* 0x0000000117047890 */ /* 0x000fc8000fffe0ff */
[----:B------:R-:W-:-:S04]  /*2bd0*/  UISETP.NE.AND UP0, UPT, UR4, 0x4, UPT ;  /* 0x000000040400788c */ /* 0x000fc8000bf05270 */
[----:B------:R-:W-:Y:S02]  /*2be0*/  USEL UR6, URZ, 0x1, UP0 ;  /* 0x00000001ff067887 */ /* 0x000fe40008000000 */
[----:B------:R-:W-:-:S04]  /*2bf0*/  USEL UR4, UR4, URZ, UP0 ;  /* 0x000000ff04047287 */ /* 0x000fc80008000000 */
[----:B------:R-:W-:Y:S01]  /*2c00*/  ULEA UR5, UR4, UR21, 0x3 ;  /* 0x0000001504057291 */ /* 0x000fe2000f8e18ff */
[----:B-1----:R-:W-:-:S04]  /*2c10*/  LOP3.LUT R2, R12, UR6, RZ, 0x3c, !PT ;  /* 0x000000060c027c12 */ /* 0x002fc8000f8e3cff */
[----:B------:R-:W-:-:S04]  /*2c20*/  SHF.L.U32 R3, R2, 0x1f, RZ ;  /* 0x0000001f02037819 */ /* 0x000fc800000006ff */
[----:B------:R-:W1:Y:S02]  /*2c30*/  SYNCS.PHASECHK.TRANS64.TRYWAIT P0, [UR5], R3 ;  /* 0x00000003ff0075a7 */ /* 0x000e640008001105 */
[----:B-1----:R-:W-:Y:S05]  /*2c40*/  @!P0 BRA `(.L_x_48) ;  /* 0x0000004400ac8947 */ /* 0x002fea0003800000 */
.L_x_120:
[----:B------:R-:W-:-:S04]  /*2c50*/  UIADD3 UR4, UPT, UPT, UR4, 0x1, URZ ;  /* 0x0000000104047890 */ /* 0x000fc8000fffe0ff */
[----:B------:R-:W-:-:S04]  /*2c60*/  UISETP.NE.AND UP0, UPT, UR4, 0x4, UPT ;  /* 0x000000040400788c */ /* 0x000fc8000bf05270 */
[----:B------:R-:W-:Y:S02]  /*2c70*/  USEL UR6, URZ, 0x1, UP0 ;  /* 0x00000001ff067887 */ /* 0x000fe40008000000 */
[----:B------:R-:W-:-:S04]  /*2c80*/  USEL UR4, UR4, URZ, UP0 ;  /* 0x000000ff04047287 */ /* 0x000fc80008000000 */
[----:B------:R-:W-:Y:S01]  /*2c90*/  ULEA UR5, UR4, UR21, 0x3 ;  /* 0x0000001504057291 */ /* 0x000fe2000f8e18ff */
[----:B------:R-:W-:-:S04]  /*2ca0*/  LOP3.LUT R2, R2, UR6, RZ, 0x3c, !PT ;  /* 0x0000000602027c12 */ /* 0x000fc8000f8e3cff */
[----:B-1----:R-:W-:-:S04]  /*2cb0*/  SHF.L.U32 R3, R2, 0x1f, RZ ;  /* 0x0000001f02037819 */ /* 0x002fc800000006ff */
[----:B------:R-:W1:Y:S02]  /*2cc0*/  SYNCS.PHASECHK.TRANS64.TRYWAIT P0, [UR5], R3 ;  /* 0x00000003ff0075a7 */ /* 0x000e640008001105 */
[----:B-1----:R-:W-:Y:S05]  /*2cd0*/  @!P0 BRA `(.L_x_49) ;  /* 0x0000004400a08947 */ /* 0x002fea0003800000 */
.L_x_122:
[----:B------:R-:W-:-:S04]  /*2ce0*/  UIADD3 UR4, UPT, UPT, UR4, 0x1, URZ ;  /* 0x0000000104047890 */ /* 0x000fc8000fffe0ff */
[----:B------:R-:W-:-:S04]  /*2cf0*/  UISETP.NE.AND UP0, UPT, UR4, 0x4, UPT ;  /* 0x000000040400788c */ /* 0x000fc8000bf05270 */
[----:B------:R-:W-:Y:S02]  /*2d00*/  USEL UR5, URZ, 0x1, UP0 ;  /* 0x00000001ff057887 */ /* 0x000fe40008000000 */
[----:B------:R-:W-:-:S04]  /*2d10*/  USEL UR4, UR4, URZ, UP0 ;  /* 0x000000ff04047287 */ /* 0x000fc80008000000 */
[----:B------:R-:W-:Y:S01]  /*2d20*/  ULEA UR4, UR4, UR21, 0x3 ;  /* 0x0000001504047291 */ /* 0x000fe2000f8e18ff */
[----:B------:R-:W-:-:S04]  /*2d30*/  LOP3.LUT R2, R2, UR5, RZ, 0x3c, !PT ;  /* 0x0000000502027c12 */ /* 0x000fc8000f8e3cff */
[----:B------:R-:W-:Y:S01]  /*2d40*/  SHF.L.U32 R2, R2, 0x1f, RZ ;  /* 0x0000001f02027819 */ /* 0x000fe200000006ff */
[----:B-1----:R-:W-:-:S07]  /*2d50*/  IMAD.U32 R0, RZ, RZ, UR4 ;  /* 0x00000004ff007e24 */ /* 0x002fce000f8e00ff */
.L_x_50:
[----:B-1----:R1:W2:Y:S02]  /*2d60*/  SYNCS.PHASECHK.TRANS64.TRYWAIT P0, [R0+URZ], R2 ;  /* 0x00000002000075a7 */ /* 0x0022a400080011ff */
[----:B--2---:R-:W-:Y:S05]  /*2d70*/  @!P0 NANOSLEEP.SYNCS 0x989680 ;  /* 0x009896800000895d */ /* 0x004fea0003900000 */
[----:B------:R-:W2:Y:S02]  /*2d80*/  @!P0 SYNCS.PHASECHK.TRANS64 P0, [R0+URZ], R2 ;  /* 0x00000002000085a7 */ /* 0x000ea400080010ff */
[----:B--2---:R-:W-:Y:S05]  /*2d90*/  @P0 EXIT ;  /* 0x000000000000094d */ /* 0x004fea0003800000 */
[----:B------:R-:W-:Y:S05]  /*2da0*/  BRA `(.L_x_50) ;  /* 0xfffffffc00ec7947 */ /* 0x000fea000383ffff */
.L_x_22:
[----:B------:R-:W-:-:S04]  /*2db0*/  UISETP.NE.AND UP0, UPT, UR61, URZ, UPT ;  /* 0x000000ff3d00728c */ /* 0x000fc8000bf05270 */
[----:B------:R-:W-:-:S09]  /*2dc0*/  UISETP.NE.OR UP0, UPT, UR18, 0x1, UP0 ;  /* 0x000000011200788c */ /* 0x000fd20008705670 */
[----:B------:R-:W-:Y:S05]  /*2dd0*/  BRA.U UP0, `(.L_x_51) ;  /* 0x0000000500487547 */ /* 0x000fea000b800000 */
[----:B------:R-:W-:Y:S01]  /*2de0*/  ISETP.GE.U32.AND P2, PT, R0, 0x2, PT ;  /* 0x000000020000780c */ /* 0x000fe20003f46070 */
[----:B------:R-:W-:Y:S01]  /*2df0*/  IMAD.MOV.U32 R12, RZ, RZ, 0x1 ;  /* 0x00000001ff0c7424 */ /* 0x000fe200078e00ff */
[----:B------:R-:W-:Y:S02]  /*2e00*/  CS2R R10, SRZ ;  /* 0x00000000000a7805 */ /* 0x000fe4000001ff00 */
[----:B------:R-:W-:Y:S01]  /*2e10*/  CS2R R8, SRZ ;  /* 0x0000000000087805 */ /* 0x000fe2000001ff00 */
[----:B------:R-:W-:Y:S01]  /*2e20*/  UMOV UR6, 0x400 ;  /* 0x0000040000067882 */ /* 0x000fe20000000000 */
[----:B------:R-:W-:Y:S01]  /*2e30*/  UMOV UR5, URZ ;  /* 0x000000ff00057c82 */ /* 0x000fe20008000000 */
[----:B------:R-:W-:-:S12]  /*2e40*/  ULEA UR6, UR61, UR6, 0x18 ;  /* 0x000000063d067291 */ /* 0x000fd8000f8ec0ff */
.L_x_55:
[----:B------:R-:W-:Y:S02]  /*2e50*/  LEA R2, R8, UR6, 0x3 ;  /* 0x0000000608027c11 */ /* 0x000fe4000f8e18ff */
[----:B------:R-:W-:-:S03]  /*2e60*/  SHF.L.U32 R4, R9, 0x1f, RZ ;  /* 0x0000001f09047819 */ /* 0x000fc600000006ff */
[----:B------:R-:W-:Y:S01]  /*2e70*/  VIADD R5, R2, 0xe0 ;  /* 0x000000e002057836 */ /* 0x000fe20000000000 */
[----:B------:R-:W2:Y:S02]  /*2e80*/  SYNCS.PHASECHK.TRANS64.TRYWAIT P0, [R2+URZ+0xd0], R4 ;  /* 0x0000d004020075a7 */ /* 0x000ea400080011ff */
[----:B--2---:R-:W-:Y:S05]  /*2e90*/  @!P0 BRA `(.L_x_52) ;  /* 0x0000004400488947 */ /* 0x004fea0003800000 */
.L_x_123:
[----:B------:R-:W-:Y:S01]  /*2ea0*/  ULEA UR4, UR5, UR6, 0x3 ;  /* 0x0000000605047291 */ /* 0x000fe2000f8e18ff */
[----:B--2---:R-:W-:Y:S01]  /*2eb0*/  PRMT R2, RZ, 0x654, R5 ;  /* 0x00000654ff027816 */ /* 0x004fe20000000005 */
[----:B------:R-:W-:Y:S01]  /*2ec0*/  @!P2 IMAD.MOV.U32 R4, RZ, RZ, 0x10 ;  /* 0x00000010ff04a424 */ /* 0x000fe200078e00ff */
[----:B------:R-:W-:Y:S01]  /*2ed0*/  SHF.L.U32 R5, R12, 0x1f, RZ ;  /* 0x0000001f0c057819 */ /* 0x000fe200000006ff */
[----:B------:R-:W-:Y:S01]  /*2ee0*/  UIADD3 UR7, UPT, UPT, UR4, 0x70, URZ ;  /* 0x0000007004077890 */ /* 0x000fe2000fffe0ff */
[----:B------:R2:W-:Y:S05]  /*2ef0*/  SYNCS.ARRIVE.TRANS64.RED.A1T0 RZ, [R2+URZ], RZ ;  /* 0x000000ff02ff79a7 */ /* 0x0005ea00081004ff */
[----:B------:R-:W-:Y:S01]  /*2f00*/  IMAD.U32 R6, RZ, RZ, UR7 ;  /* 0x00000007ff067e24 */ /* 0x000fe2000f8e00ff */
[----:B------:R-:W3:Y:S04]  /*2f10*/  SYNCS.PHASECHK.TRANS64.TRYWAIT P0, [UR4+0x80], R5 ;  /* 0x00008005ff0075a7 */ /* 0x000ee80008001104 */
[----:B------:R-:W-:Y:S01]  /*2f20*/  PRMT R6, R0, 0x654, R6 ;  /* 0x0000065400067816 */ /* 0x000fe20000000006 */
[----:B--23--:R-:W-:Y:S06]  /*2f30*/  @!P0 BRA `(.L_x_53) ;  /* 0x0000004400348947 */ /* 0x00cfec0003800000 */
.L_x_125:
[----:B------:R-:W-:Y:S01]  /*2f40*/  ULEA UR8, UR5, UR6, 0x4 ;  /* 0x0000000605087291 */ /* 0x000fe2000f8e20ff */
[----:B------:R-:W-:Y:S01]  /*2f50*/  SEL R3, R6, R3, !P2 ;  /* 0x0000000306037207 */ /* 0x000fe20005000000 */
[----:B------:R-:W-:Y:S01]  /*2f60*/  UIADD3 UR9, UPT, UPT, UR4, 0x70, URZ ;  /* 0x0000007004097890 */ /* 0x000fe2000fffe0ff */
[----:B--2---:R-:W-:Y:S01]  /*2f70*/  LEA R2, R11, UR6, 0x3 ;  /* 0x000000060b027c11 */ /* 0x004fe2000f8e18ff */
[----:B------:R-:W-:Y:S01]  /*2f80*/  UIADD3 UR8, UPT, UPT, UR8, 0x100, URZ ;  /* 0x0000010008087890 */ /* 0x000fe2000fffe0ff */
[----:B------:R2:W-:Y:S01]  /*2f90*/  @!P2 SYNCS.ARRIVE.TRANS64.RED RZ, [R3+URZ], R4 ;  /* 0x0000000403ffa9a7 */ /* 0x0005e200080004ff */
[----:B------:R-:W-:Y:S01]  /*2fa0*/  UIADD3 UR4, UPT, UPT, UR5, 0x1, URZ ;  /* 0x0000000105047890 */ /* 0x000fe2000fffe0ff */
[----:B------:R-:W-:-:S03]  /*2fb0*/  VIADD R8, R8, 0x1 ;  /* 0x0000000108087836 */ /* 0x000fc60000000000 */
[----:B------:R-:W-:Y:S02]  /*2fc0*/  UISETP.NE.AND UP0, UPT, UR4, 0x2, UPT ;  /* 0x000000020400788c */ /* 0x000fe4000bf05270 */
[----:B------:R-:W-:Y:S01]  /*2fd0*/  ISETP.NE.AND P0, PT, R8, 0x2, PT ;  /* 0x000000020800780c */ /* 0x000fe20003f05270 */
[----:B------:R-:W-:Y:S06]  /*2fe0*/  UGETNEXTWORKID.BROADCAST [UR8], [UR9] ;  /* 0x00000000080073ca */ /* 0x000fec0008000100 */
[----:B------:R-:W-:Y:S02]  /*2ff0*/  USEL UR7, URZ, 0x1, UP0 ;  /* 0x00000001ff077887 */ /* 0x000fe40008000000 */
[----:B------:R-:W-:-:S04]  /*3000*/  USEL UR5, UR4, URZ, UP0 ;  /* 0x000000ff04057287 */ /* 0x000fc80008000000 */
[----:B------:R-:W-:Y:S02]  /*3010*/  LOP3.LUT R12, R12, UR7, RZ, 0x3c, !PT ;  /* 0x000000070c0c7c12 */ /* 0x000fe4000f8e3cff */
[----:B--2---:R-:W-:-:S04]  /*3020*/  SHF.L.U32 R4, R10, 0x1f, RZ ;  /* 0x0000001f0a047819 */ /* 0x004fc800000006ff */
[----:B------:R-:W2:Y:S02]  /*3030*/  SYNCS.PHASECHK.TRANS64.TRYWAIT P1, [R2+URZ+0x70], R4 ;  /* 0x00007004020075a7 */ /* 0x000ea400080211ff */
[----:B--2---:R-:W-:Y:S05]  /*3040*/  @!P1 BRA `(.L_x_54) ;  /* 0x0000004400089947 */ /* 0x004fea0003800000 */
.L_x_126:
[C---:B--2---:R-:W-:Y:S01]  /*3050*/  LEA R4, R11.reuse, UR6, 0x4 ;  /* 0x000000060b047c11 */ /* 0x044fe2000f8e20ff */
[----:B------:R-:W-:Y:S01]  /*3060*/  VIADD R2, R2, 0x80 ;  /* 0x0000008002027836 */ /* 0x000fe20000000000 */
[----:B------:R-:W-:Y:S01]  /*3070*/  SEL R8, R8, RZ, P0 ;  /* 0x000000ff08087207 */ /* 0x000fe20000000000 */
[----:B------:R-:W-:-:S03]  /*3080*/  VIADD R11, R11, 0x1 ;  /* 0x000000010b0b7836 */ /* 0x000fc60000000000 */
[----:B------:R-:W2:Y:S01]  /*3090*/  LDS.128 R4, [R4+0x100] ;  /* 0x0001000004047984 */ /* 0x000ea20000000c00 */
[----:B------:R-:W-:Y:S02]  /*30a0*/  PRMT R2, RZ, 0x654, R2 ;  /* 0x00000654ff027816 */ /* 0x000fe40000000002 */
[C---:B------:R-:W-:Y:S01]  /*30b0*/  ISETP.NE.AND P1, PT, R11.reuse, 0x2, PT ;  /* 0x000000020b00780c */ /* 0x040fe20003f25270 */
[----:B------:R-:W-:Y:S01]  /*30c0*/  @!PT LDS RZ, [RZ] ;  /* 0x00000000fffff984 */ /* 0x000fe20000000800 */
[----:B------:R-:W-:Y:S01]  /*30d0*/  @!PT LDS RZ, [RZ] ;  /* 0x00000000fffff984 */ /* 0x000fe20000000800 */
[----:B------:R-:W-:Y:S01]  /*30e0*/  @!PT LDS RZ, [RZ] ;  /* 0x00000000fffff984 */ /* 0x000fe20000000800 */
[----:B------:R-:W-:Y:S01]  /*30f0*/  @!PT LDS RZ, [RZ] ;  /* 0x00000000fffff984 */ /* 0x000fe20000000800 */
[----:B------:R3:W-:Y:S06]  /*3100*/  MEMBAR.ALL.CTA ;  /* 0x0000000000007992 */ /* 0x0007ec0000008000 */
[----:B---3--:R-:W3:Y:S01]  /*3110*/  FENCE.VIEW.ASYNC.S ;  /* 0x00000000000073c6 */ /* 0x008ee20000000000 */
[----:B------:R-:W-:Y:S01]  /*3120*/  SEL R11, R11, RZ, P1 ;  /* 0x000000ff0b0b7207 */ /* 0x000fe20000800000 */
[----:B---3--:R3:W-:Y:S01]  /*3130*/  SYNCS.ARRIVE.TRANS64.RED.A1T0 RZ, [R2+URZ], RZ ;  /* 0x000000ff02ff79a7 */ /* 0x0087e200081004ff */
[----:B--2---:R-:W-:-:S02]  /*3140*/  LOP3.LUT P3, RZ, R6, 0x1, RZ, 0xc0, !PT ;  /* 0x0000000106ff7812 */ /* 0x004fc4000786c0ff */
[----:B------:R-:W-:-:S04]  /*3150*/  SEL R4, RZ, 0x1, P1 ;  /* 0x00000001ff047807 */ /* 0x000fc80000800000 */
[----:B------:R-:W-:Y:S02]  /*3160*/  LOP3.LUT R10, R10, R4, RZ, 0x3c, !PT ;  /* 0x000000040a0a7212 */ /* 0x000fe400078e3cff */
[----:B---3--:R-:W-:-:S04]  /*3170*/  SEL R2, RZ, 0x1, P0 ;  /* 0x00000001ff027807 */ /* 0x008fc80000000000 */
[----:B------:R-:W-:Y:S01]  /*3180*/  LOP3.LUT R9, R9, R2, RZ, 0x3c, !PT ;  /* 0x0000000209097212 */ /* 0x000fe200078e3cff */
[----:B------:R-:W-:Y:S06]  /*3190*/  @P3 BRA `(.L_x_55) ;  /* 0xfffffffc002c3947 */ /* 0x000fec000383ffff */
[----:B------:R-:W-:Y:S01]  /*31a0*/  ULEA UR4, UR5, UR6, 0x3 ;  /* 0x0000000605047291 */ /* 0x000fe2000f8e18ff */
[----:B------:R-:W-:-:S08]  /*31b0*/  SHF.L.U32 R2, R12, 0x1f, RZ ;  /* 0x0000001f0c027819 */ /* 0x000fd000000006ff */
[----:B------:R-:W2:Y:S02]  /*31c0*/  SYNCS.PHASECHK.TRANS64 P0, [UR4+0x80], R2 ;  /* 0x00008002ff0075a7 */ /* 0x000ea40008001004 */
[----:B--2---:R-:W-:Y:S05]  /*31d0*/  @P0 BRA `(.L_x_56) ;  /* 0x0000000000080947 */ /* 0x004fea0003800000 */
[----:B------:R-:W2:Y:S02]  /*31e0*/  SYNCS.PHASECHK.TRANS64.TRYWAIT P0, [UR4+0x80], R2 ;  /* 0x00008002ff0075a7 */ /* 0x000ea40008001104 */
[----:B--2---:R-:W-:Y:S05]  /*31f0*/  @!P0 BRA `(.L_x_57) ;  /* 0x0000004000b08947 */ /* 0x004fea0003800000 */
.L_x_56:
[----:B------:R-:W-:-:S04]  /*3200*/  UIADD3 UR7, UPT, UPT, UR5, 0x1, URZ ;  /* 0x0000000105077890 */ /* 0x000fc8000fffe0ff */
[----:B------:R-:W-:-:S04]  /*3210*/  UISETP.NE.AND UP0, UPT, UR7, 0x2, UPT ;  /* 0x000000020700788c */ /* 0x000fc8000bf05270 */
[----:B------:R-:W-:Y:S02]  /*3220*/  USEL UR8, URZ, 0x1, UP0 ;  /* 0x00000001ff087887 */ /* 0x000fe40008000000 */
[----:B------:R-:W-:-:S04]  /*3230*/  USEL UR7, UR7, URZ, UP0 ;  /* 0x000000ff07077287 */ /* 0x000fc80008000000 */
[----:B------:R-:W-:Y:S01]  /*3240*/  ULEA UR7, UR7, UR6, 0x3 ;  /* 0x0000000607077291 */ /* 0x000fe2000f8e18ff */
[----:B--2---:R-:W-:-:S04]  /*3250*/  LOP3.LUT R2, R12, UR8, RZ, 0x3c, !PT ;  /* 0x000000080c027c12 */ /* 0x004fc8000f8e3cff */
[----:B------:R-:W-:-:S04]  /*3260*/  SHF.L.U32 R0, R2, 0x1f, RZ ;  /* 0x0000001f02007819 */ /* 0x000fc800000006ff */
[----:B------:R-:W2:Y:S02]  /*3270*/  SYNCS.PHASECHK.TRANS64 P0, [UR7+0x80], R0 ;  /* 0x00008000ff0075a7 */ /* 0x000ea40008001007 */
[----:B-12---:R-:W-:Y:S05]  /*3280*/  @P0 EXIT ;  /* 0x000000000000094d */ /* 0x006fea0003800000 */
[----:B------:R-:W-:Y:S02]  /*3290*/  SHF.L.U32 R2, R2, 0x1f, RZ ;  /* 0x0000001f02027819 */ /* 0x000fe400000006ff */
[----:B------:R-:W-:-:S07]  /*32a0*/  MOV R0, UR7 ;  /* 0x0000000700007c02 */ /* 0x000fce0008000f00 */
.L_x_58:
[----:B-1----:R1:W2:Y:S02]  /*32b0*/  SYNCS.PHASECHK.TRANS64.TRYWAIT P0, [R0+URZ+0x80], R2 ;  /* 0x00008002000075a7 */ /* 0x0022a400080011ff */
[----:B--2---:R-:W-:Y:S05]  /*32c0*/  @!P0 NANOSLEEP.SYNCS 0x989680 ;  /* 0x009896800000895d */ /* 0x004fea0003900000 */
[----:B------:R-:W2:Y:S02]  /*32d0*/  @!P0 SYNCS.PHASECHK.TRANS64 P0, [R0+URZ+0x80], R2 ;  /* 0x00008002000085a7 */ /* 0x000ea400080010ff */
[----:B--2---:R-:W-:Y:S05]  /*32e0*/  @P0 EXIT ;  /* 0x000000000000094d */ /* 0x004fea0003800000 */
[----:B------:R-:W-:Y:S05]  /*32f0*/  BRA `(.L_x_58) ;  /* 0xfffffffc00ec7947 */ /* 0x000fea000383ffff */
.L_x_51:
[----:B------:R-:W-:Y:S05]  /*3300*/  BRA.U UP4, `(.L_x_59) ;  /* 0x0000001504047547 */ /* 0x000fea000b800000 */
[----:B------:R-:W-:Y:S01]  /*3310*/  UMOV UR4, 0x40 ;  /* 0x0000004000047882 */ /* 0x000fe20000000000 */
[----:B------:R-:W-:Y:S01]  /*3320*/  NOP ;  /* 0x0000000000007918 */ /* 0x000fe20000000000 */
[----:B------:R-:W-:Y:S01]  /*3330*/  ULEA UR5, UR61, UR4, 0x18 ;  /* 0x000000043d057291 */ /* 0x000fe2000f8ec0ff */
[----:B------:R-:W-:Y:S02]  /*3340*/  UMOV UR6, 0x400 ;  /* 0x0000040000067882 */ /* 0x000fe40000000000 */
[----:B------:R-:W-:-:S06]  /*3350*/  ULEA UR6, UR61, UR6, 0x18 ;  /* 0x000000063d067291 */ /* 0x000fcc000f8ec0ff */
[----:B------:R-:W2:Y:S02]  /*3360*/  LDS.U8 R0, [UR5+0x1c] ;  /* 0x00001c05ff007984 */ /* 0x000ea40008000000 */
[----:B--2---:R-:W-:-:S13]  /*3370*/  ISETP.NE.AND P0, PT, R0, RZ, PT ;  /* 0x000000ff0000720c */ /* 0x004fda0003f05270 */
[----:B------:R-:W-:Y:S05]  /*3380*/  @P0 BRA `(.L_x_60) ;  /* 0x0000000000580947 */ /* 0x000fea0003800000 */
[----:B------:R-:W-:-:S13]  /*3390*/  ELECT P0, URZ, PT ;  /* 0x0000000000ff782f */ /* 0x000fda0003800000 */
[----:B------:R-:W-:Y:S05]  /*33a0*/  @!P0 BRA `(.L_x_61) ;  /* 0x0000000000608947 */ /* 0x000fea0003800000 */
[----:B------:R-:W-:Y:S01]  /*33b0*/  UMOV UR4, 0x10 ;  /* 0x0000001000047882 */ /* 0x000fe20000000000 */
[----:B------:R-:W-:Y:S01]  /*33c0*/  HFMA2 R0, -RZ, RZ, 0, 5.9604644775390625e-08 ;  /* 0x00000001ff007431 */ /* 0x000fe200000001ff */
[----:B------:R-:W-:-:S03]  /*33d0*/  MOV R3, 0xffff ;  /* 0x0000ffff00037802 */ /* 0x000fc60000000f00 */
[----:B------:R-:W-:Y:S04]  /*33e0*/  DEPBAR.LE SB2, 0x36 ;  /* 0x0000ad800000791a */ /* 0x000fe80000000000 */
[----:B------:R-:W2:Y:S02]  /*33f0*/  UTCATOMSWS.FIND_AND_SET.ALIGN UP0, UR4, UR4 ;  /* 0x00000004000475e3 */ /* 0x000ea40008000800 */
[----:B--2---:R-:W-:Y:S01]  /*3400*/  MOV R4, UR4 ;  /* 0x0000000400047c02 */ /* 0x004fe20008000f00 */
[----:B------:R-:W-:Y:S06]  /*3410*/  BRA.U UP0, `(.L_x_62) ;  /* 0x0000000100187547 */ /* 0x000fec000b800000 */
.L_x_63:
[----:B------:R-:W-:Y:S05]  /*3420*/  NANOSLEEP 0x64 ;  /* 0x000000640000795d */ /* 0x000fea0003800000 */
[----:B------:R-:W-:-:S05]  /*3430*/  UMOV UR4, 0x10 ;  /* 0x0000001000047882 */ /* 0x000fca0000000000 */
[----:B------:R-:W-:Y:S04]  /*3440*/  DEPBAR.LE SB2, 0x36 ;  /* 0x0000ad800000791a */ /* 0x000fe80000000000 */
[----:B------:R-:W2:Y:S02]  /*3450*/  UTCATOMSWS.FIND_AND_SET.ALIGN UP0, UR4, UR4 ;  /* 0x00000004000475e3 */ /* 0x000ea40008000800 */
[----:B--2---:R-:W-:Y:S01]  /*3460*/  MOV R4, UR4 ;  /* 0x0000000400047c02 */ /* 0x004fe20008000f00 */
[----:B------:R-:W-:Y:S05]  /*3470*/  BRA.U !UP0, `(.L_x_63) ;  /* 0xfffffffd08e87547 */ /* 0x000fea000b83ffff */
.L_x_62:
[-C--:B------:R-:W-:Y:S02]  /*3480*/  SHF.L.U32 R3, R3, R4.reuse, RZ ;  /* 0x0000000403037219 */ /* 0x080fe400000006ff */
[----:B------:R-:W-:Y:S01]  /*3490*/  SHF.L.U32 R0, R0, R4, RZ ;  /* 0x0000000400007219 */ /* 0x000fe200000006ff */
[----:B------:R-:W-:Y:S02]  /*34a0*/  IMAD.SHL.U32 R4, R4, 0x20, RZ ;  /* 0x0000002004047824 */ /* 0x000fe400078e00ff */
[----:B------:R2:W-:Y:S04]  /*34b0*/  ATOMS.OR RZ, [UR5+0x14], R3 ;  /* 0x00001403ffff798c */ /* 0x0005e8000b000005 */
[----:B------:R2:W-:Y:S04]  /*34c0*/  ATOMS.OR RZ, [UR5+0x18], R0 ;  /* 0x00001800ffff798c */ /* 0x0005e8000b000005 */
[----:B------:R2:W-:Y:S01]  /*34d0*/  STS [UR6+0x120], R4 ;  /* 0x00012004ff007988 */ /* 0x0005e20008000806 */
[----:B------:R-:W-:Y:S05]  /*34e0*/  BRA `(.L_x_61) ;  /* 0x0000000000107947 */ /* 0x000fea0003800000 */
.L_x_60:
[----:B------:R-:W-:Y:S02]  /*34f0*/  MOV R0, 0xffffffff ;  /* 0xffffffff00007802 */ /* 0x000fe40000000f00 */
[----:B------:R-:W-:-:S03]  /*3500*/  MOV R4, 0x3530 ;  /* 0x0000353000047802 */ /* 0x000fc60000000f00 */
[----:B------:R2:W-:Y:S04]  /*3510*/  STS [UR6+0x120], R0 ;  /* 0x00012000ff007988 */ /* 0x0005e80008000806 */
[----:B-12--5:R-:W-:Y:S05]  /*3520*/  CALL.REL.NOINC `($__internal_1_$__cuda_sm10x_tcgen05_guardrail_trap_phase_invalid_during_alloc) ;  /* 0x0000004400487944 */ /* 0x026fea0003c00000 */
.L_x_61:
[----:B------:R-:W-:Y:S05]  /*3530*/  WARPSYNC.ALL ;  /* 0x0000000000007948 */ /* 0x000fea0003800000 */
[----:B------:R-:W3:Y:S01]  /*3540*/  S2UR UR4, SR_CgaCtaId ;  /* 0x00000000000479c3 */ /* 0x000ee20000008800 */
[----:B------:R-:W-:Y:S01]  /*3550*/  UMOV UR71, 0x400 ;  /* 0x0000040000477882 */ /* 0x000fe20000000000 */
[----:B------:R-:W-:-:S06]  /*3560*/  NOP ;  /* 0x0000000000007918 */ /* 0x000fcc0000000000 */
[----:B------:R-:W-:Y:S06]  /*3570*/  BAR.ARV 0x6, 0xa0 ;  /* 0x0182800000007b1d */ /* 0x000fec0000002000 */
[----:B------:R-:W4:Y:S01]  /*3580*/  LDCU UR7, c[0x0][0x38c] ;  /* 0x00007180ff0777ac */ /* 0x000f220008000800 */
[----:B------:R-:W-:Y:S01]  /*3590*/  LOP3.LUT R2, R2, 0xffff, RZ, 0xc0, !PT ;  /* 0x0000ffff02027812 */ /* 0x000fe200078ec0ff */
[----:B------:R-:W-:Y:S01]  /*35a0*/  HFMA2 R11, -RZ, RZ, 0, 5.9604644775390625e-08 ;  /* 0x00000001ff0b7431 */ /* 0x000fe200000001ff */
[----:B------:R-:W-:Y:S01]  /*35b0*/  MOV R10, RZ ;  /* 0x000000ff000a7202 */ /* 0x000fe20000000f00 */
[----:B------:R-:W1:Y:S01]  /*35c0*/  LDCU UR8, c[0x0][0x38c] ;  /* 0x00007180ff0877ac */ /* 0x000e620008000800 */
[----:B------:R-:W-:-:S02]  /*35d0*/  R2UR UR72, R2 ;  /* 0x00000000024872ca */ /* 0x000fc400000e0000 */
[----:B------:R-:W-:Y:S01]  /*35e0*/  CS2R R8, SRZ ;  /* 0x0000000000087805 */ /* 0x000fe2000001ff00 */
[----:B------:R-:W-:Y:S01]  /*35f0*/  UMOV UR75, URZ ;  /* 0x000000ff004b7c82 */ /* 0x000fe20008000000 */
[----:B------:R-:W-:Y:S01]  /*3600*/  UMOV UR9, URZ ;  /* 0x000000ff00097c82 */ /* 0x000fe20008000000 */
[----:B---3--:R-:W-:Y:S01]  /*3610*/  ULEA UR71, UR4, UR71, 0x18 ;  /* 0x0000004704477291 */ /* 0x008fe2000f8ec0ff */
[----:B------:R-:W-:Y:S01]  /*3620*/  UMOV UR76, 0x0 ;  /* 0x00000000004c7882 */ /* 0x000fe20000000000 */
[----:B------:R-:W-:Y:S02]  /*3630*/  UMOV UR77, 0x4080010 ;  /* 0x04080010004d7882 */ /* 0x000fe40000000000 */
[----:B------:R-:W-:Y:S02]  /*3640*/  UIADD3 UR6, UPT, UPT, UR71, 0x2400, URZ ;  /* 0x0000240047067890 */ /* 0x000fe4000fffe0ff */
[----:B------:R-:W-:Y:S02]  /*3650*/  UIADD3 UR5, UPT, UPT, UR71, 0x22400, URZ ;  /* 0x0002240047057890 */ /* 0x000fe4000fffe0ff */
[----:B----4-:R-:W-:Y:S01]  /*3660*/  UIADD3 UR7, UPT, UPT, UR7, 0xff, URZ ;  /* 0x000000ff07077890 */ /* 0x010fe2000fffe0ff */
[----:B--2---:R-:W2:Y:S01]  /*3670*/  LDS R0, [UR71+0x120] ;  /* 0x00012047ff007984 */ /* 0x004ea20008000800 */
[----:B------:R-:W-:-:S02]  /*3680*/  USHF.R.U32.HI UR6, URZ, 0x4, UR6 ;  /* 0x00000004ff067899 */ /* 0x000fc40008011606 */
[----:B------:R-:W-:Y:S02]  /*3690*/  USHF.R.S32.HI UR4, URZ, 0x1f, UR7 ;  /* 0x0000001fff047899 */ /* 0x000fe40008011407 */
[----:B------:R-:W-:Y:S02]  /*36a0*/  USHF.R.U32.HI UR5, URZ, 0x4, UR5 ;  /* 0x00000004ff057899 */ /* 0x000fe40008011605 */
[----:B------:R-:W-:Y:S02]  /*36b0*/  ULEA.HI UR4, UR4, UR7, URZ, 0x8 ;  /* 0x0000000704047291 */ /* 0x000fe4000f8f40ff */
[----:B------:R-:W-:Y:S02]  /*36c0*/  ULOP3.LUT UR6, UR6, 0x3fff, URZ, 0xc0, !UPT ;  /* 0x00003fff06067892 */ /* 0x000fe4000f8ec0ff */
[----:B------:R-:W-:Y:S02]  /*36d0*/  USHF.R.S32.HI UR10, URZ, 0x8, UR4 ;  /* 0x00000008ff0a7899 */ /* 0x000fe40008011404 */
[----:B------:R-:W-:-:S02]  /*36e0*/  ULOP3.LUT UR5, UR5, 0x3fff, URZ, 0xc0, !UPT ;  /* 0x00003fff05057892 */ /* 0x000fc4000f8ec0ff */
[----:B------:R-:W-:Y:S02]  /*36f0*/  UISETP.LT.AND UP0, UPT, UR10, 0x1, UPT ;  /* 0x000000010a00788c */ /* 0x000fe4000bf01270 */
[----:B------:R-:W-:Y:S01]  /*3700*/  IMAD.U32 R12, RZ, RZ, UR10 ;  /* 0x0000000aff0c7e24 */ /* 0x000fe2000f8e00ff */
[----:B------:R-:W-:Y:S02]  /*3710*/  ULOP3.LUT UR73, UR6, 0x10000, URZ, 0xfc, !UPT ;  /* 0x0001000006497892 */ /* 0x000fe4000f8efcff */
[----:B------:R-:W-:Y:S02]  /*3720*/  USEL UR4, UR10, 0x1, !UP0 ;  /* 0x000000010a047887 */ /* 0x000fe4000c000000 */
[----:B------:R-:W-:Y:S02]  /*3730*/  ULOP3.LUT UR74, UR5, 0x10000, URZ, 0xfc, !UPT ;  /* 0x00010000054a7892 */ /* 0x000fe4000f8efcff */
[----:B------:R-:W-:Y:S02]  /*3740*/  UIADD3 UR4, UPT, UPT, -UR4, URZ, URZ ;  /* 0x000000ff04047290 */ /* 0x000fe4000fffe1ff */
[----:B-1----:R-:W-:-:S04]  /*3750*/  UISETP.GE.AND UP4, UPT, UR8, 0x1, UPT ;  /* 0x000000010800788c */ /* 0x002fc8000bf86270 */
[----:B------:R-:W-:Y:S01]  /*3760*/  IMAD.U32 R14, RZ, RZ, UR4 ;  /* 0x00000004ff0e7e24 */ /* 0x000fe2000f8e00ff */
[----:B--2---:R-:W-:-:S13]  /*3770*/  R2UR UR7, R0 ;  /* 0x00000000000772ca */ /* 0x004fda00000e0000 */
[----:B------:R-:W-:-:S07]  /*3780*/  IMAD.U32 R15, RZ, RZ, UR7 ;  /* 0x00000007ff0f7e24 */ /* 0x000fce000f8e00ff */
.L_x_70:
[----:B------:R-:W-:Y:S02]  /*3790*/  LEA R0, R10, UR71, 0x3 ;  /* 0x000000470a007c11 */ /* 0x000fe4000f8e18ff */
[----:B------:R-:W-:Y:S02]  /*37a0*/  SHF.L.U32 R2, R9, 0x1f, RZ ;  /* 0x0000001f09027819 */ /* 0x000fe400000006ff */
[----:B------:R-:W-:Y:S01]  /*37b0*/  PLOP3.LUT P0, PT, PT, PT, UP4, 0x80, 0x8 ;  /* 0x000000000008781c */ /* 0x000fe20003f0f048 */
[----:B------:R-:W-:Y:S01]  /*37c0*/  VIADD R3, R0, 0x80 ;  /* 0x0000008000037836 */ /* 0x000fe20000000000 */
[----:B-1----:R-:W1:Y:S02]  /*37d0*/  SYNCS.PHASECHK.TRANS64.TRYWAIT P1, [R0+URZ+0x70], R2 ;  /* 0x00007002000075a7 */ /* 0x002e6400080211ff */
[----:B-1----:R-:W-:Y:S09]  /*37e0*/  @!P1 BRA `(.L_x_64) ;  /* 0x0000003c004c9947 */ /* 0x002ff20003800000 */
.L_x_128:
[----:B------:R-:W-:Y:S01]  /*37f0*/  LEA R4, R10, UR71, 0x4 ;  /* 0x000000470a047c11 */ /* 0x000fe2000f8e20ff */
[----:B------:R-:W-:Y:S01]  /*3800*/  @UP4 ULEA UR4, UR9, UR71, 0x3 ;  /* 0x0000004709044291 */ /* 0x000fe2000f8e18ff */
[----:B------:R-:W-:Y:S01]  /*3810*/  PLOP3.LUT P2, PT, PT, PT, PT, 0x80, 0x8 ;  /* 0x000000000008781c */ /* 0x000fe20003f4f070 */
[----:B------:R-:W-:Y:S01]  /*3820*/  ULEA UR5, UR75, UR71, 0x3 ;  /* 0x000000474b057291 */ /* 0x000fe2000f8e18ff */
[----:B------:R-:W-:Y:S02]  /*3830*/  PRMT R3, RZ, 0x654, R3 ;  /* 0x00000654ff037816 */ /* 0x000fe40000000003 */
[----:B------:R-:W2:Y:S01]  /*3840*/  LDS.128 R4, [R4+0x100] ;  /* 0x0001000004047984 */ /* 0x000ea20000000c00 */
[----:B-1----:R-:W-:Y:S02]  /*3850*/  @P0 SHF.L.U32 R2, R8, 0x1f, RZ ;  /* 0x0000001f08020819 */ /* 0x002fe400000006ff */
[----:B------:R-:W-:Y:S01]  /*3860*/  SHF.L.U32 R0, R11, 0x1f, RZ ;  /* 0x0000001f0b007819 */ /* 0x000fe200000006ff */
[----:B------:R-:W-:Y:S01]  /*3870*/  @!PT LDS RZ, [RZ] ;  /* 0x00000000fffff984 */ /* 0x000fe20000000800 */
[----:B------:R-:W-:Y:S01]  /*3880*/  @!PT LDS RZ, [RZ] ;  /* 0x00000000fffff984 */ /* 0x000fe20000000800 */
[----:B------:R-:W-:Y:S01]  /*3890*/  @!PT LDS RZ, [RZ] ;  /* 0x00000000fffff984 */ /* 0x000fe20000000800 */
[----:B------:R-:W-:Y:S01]  /*38a0*/  @!PT LDS RZ, [RZ] ;  /* 0x00000000fffff984 */ /* 0x000fe20000000800 */
[----:B------:R1:W-:Y:S06]  /*38b0*/  MEMBAR.ALL.CTA ;  /* 0x0000000000007992 */ /* 0x0003ec0000008000 */
[----:B-1----:R-:W1:Y:S01]  /*38c0*/  FENCE.VIEW.ASYNC.S ;  /* 0x00000000000073c6 */ /* 0x002e620000000000 */
[----:B------:R-:W-:Y:S01]  /*38d0*/  R2UR UR6, R15 ;  /* 0x000000000f0672ca */ /* 0x000fe200000e0000 */
[----:B------:R-:W-:Y:S01]  /*38e0*/  IMAD.U32 R13, RZ, RZ, UR5 ;  /* 0x00000005ff0d7e24 */ /* 0x000fe2000f8e00ff */
[----:B-1----:R1:W-:Y:S01]  /*38f0*/  SYNCS.ARRIVE.TRANS64.RED.A1T0 RZ, [R3+URZ], RZ ;  /* 0x000000ff03ff79a7 */ /* 0x0023e200081004ff */
[----:B------:R1:W3:Y:S01]  /*3900*/  @P0 SYNCS.PHASECHK.TRANS64.TRYWAIT P2, [UR4], R2 ;  /* 0x00000002ff0005a7 */ /* 0x0002e20008041104 */
[----:B------:R-:W-:Y:S01]  /*3910*/  ULEA.HI UR4, UR75, UR75, URZ, 0x1 ;  /* 0x0000004b4b047291 */ /* 0x000fe2000f8f08ff */
[----:B--2---:R-:W-:-:S03]  /*3920*/  LOP3.LUT P1, RZ, R6, 0x1, RZ, 0xc0, !PT ;  /* 0x0000000106ff7812 */ /* 0x004fc6000782c0ff */
[----:B------:R-:W-:-:S04]  /*3930*/  ULOP3.LUT UR8, UR4, 0xffe, URZ, 0xc0, !UPT ;  /* 0x00000ffe04087892 */ /* 0x000fc8000f8ec0ff */
[----:B------:R-:W-:Y:S01]  /*3940*/  UIADD3 UR8, UPT, UPT, -UR8, UR75, URZ ;  /* 0x0000004b08087290 */ /* 0x000fe2000fffe1ff */
[----:B------:R-:W2:Y:S01]  /*3950*/  SYNCS.PHASECHK.TRANS64.TRYWAIT P0, [UR5+0xb0], R0 ;  /* 0x0000b000ff0075a7 */ /* 0x000ea20008001105 */
[----:B------:R-:W-:-:S04]  /*3960*/  USHF.L.U32 UR5, UR4, 0x4, URZ ;  /* 0x0000000404057899 */ /* 0x000fc800080006ff */
[----:B------:R-:W-:-:S04]  /*3970*/  ULOP3.LUT UR4, UR5, 0xffffffe0, URZ, 0xc0, !UPT ;  /* 0xffffffe005047892 */ /* 0x000fc8000f8ec0ff */
[----:B------:R-:W-:-:S04]  /*3980*/  UIADD3 UR4, UPT, UPT, UR6, UR4, URZ ;  /* 0x0000000406047290 */ /* 0x000fc8000fffe0ff */
[----:B------:R-:W-:Y:S01]  /*3990*/  ULEA UR8, UR8, UR4, 0x14 ;  /* 0x0000000408087291 */ /* 0x000fe2000f8ea0ff */
[----:B-123--:R-:W-:Y:S11]  /*39a0*/  @!P0 BRA `(.L_x_65) ;  /* 0x0000003800f08947 */ /* 0x00eff60003800000 */
.L_x_130:
[----:B------:R-:W-:Y:S01]  /*39b0*/  IADD3 R10, PT, PT, R10, 0x1, RZ ;  /* 0x000000010a0a7810 */ /* 0x000fe20007ffe0ff */
[----:B------:R-:W-:Y:S06]  /*39c0*/  BRA.U !UP4, `(.L_x_66) ;  /* 0x000000050cec7547 */ /* 0x000fec000b800000 */
[----:B------:R-:W-:Y:S01]  /*39d0*/  R2UR UR69, R14 ;  /* 0x000000000e4572ca */ /* 0x000fe200000e0000 */
[----:B------:R-:W-:Y:S01]  /*39e0*/  UPLOP3.LUT UP2, UPT, UPT, UPT, UPT, 0x40, 0x4 ;  /* 0x000000000004789c */ /* 0x000fe20003f4e870 */
[----:B------:R-:W-:Y:S01]  /*39f0*/  R2UR UR68, R12 ;  /* 0x000000000c4472ca */ /* 0x000fe200000e0000 */
[----:B------:R-:W-:-:S14]  /*3a00*/  UMOV UR7, UR9 ;  /* 0x0000000900077c82 */ /* 0x000fdc0008000000 */
.L_x_69:
[----:B------:R-:W-:Y:S02]  /*3a10*/  UIADD3 UR69, UPT, UPT, UR69, 0x1, URZ ;  /* 0x0000000145457890 */ /* 0x000fe4000fffe0ff */
[----:B--2---:R-:W-:Y:S02]  /*3a20*/  ULEA UR5, UR7, UR71, 0x3 ;  /* 0x0000004707057291 */ /* 0x004fe4000f8e18ff */
[----:B------:R-:W-:Y:S01]  /*3a30*/  UISETP.NE.AND UP3, UPT, UR69, URZ, UPT ;  /* 0x000000ff4500728c */ /* 0x000fe2000bf65270 */
[----:B------:R-:W-:Y:S10]  /*3a40*/  @P2 BRA `(.L_x_67) ;  /* 0x00000000000c2947 */ /* 0x000ff40003800000 */
[----:B-1----:R-:W-:Y:S04]  /*3a50*/  SHF.L.U32 R2, R8, 0x1f, RZ ;  /* 0x0000001f08027819 */ /* 0x002fe800000006ff */
[----:B------:R-:W1:Y:S02]  /*3a60*/  SYNCS.PHASECHK.TRANS64.TRYWAIT P0, [UR5], R2 ;  /* 0x00000002ff0075a7 */ /* 0x000e640008001105 */
[----:B-1----:R-:W-:Y:S05]  /*3a70*/  @!P0 BRA `(.L_x_68) ;  /* 0x0000003800d88947 */ /* 0x002fea0003800000 */
.L_x_67:
[----:B------:R-:W-:Y:S01]  /*3a80*/  UISETP.NE.AND UP0, UPT, UR68, 0x1, UPT ;  /* 0x000000014400788c */ /* 0x000fe2000bf05270 */
[----:B------:R-:W-:Y:S01]  /*3a90*/  PLOP3.LUT P2, PT, PT, PT, PT, 0x80, 0x8 ;  /* 0x000000000008781c */ /* 0x000fe20003f4f070 */
[----:B------:R-:W-:Y:S01]  /*3aa0*/  UIADD3 UR9, UPT, UPT, UR7, 0x1, URZ ;  /* 0x0000000107097890 */ /* 0x000fe2000fffe0ff */
[----:B------:R-:W-:Y:S01]  /*3ab0*/  MOV.SPILL R3, UR77 ;  /* 0x0000004d00037c02 */ /* 0x000fe20009000f00 */
[----:B------:R-:W-:Y:S01]  /*3ac0*/  UIADD3 UR70, UPT, UPT, UR5, 0x20, URZ ;  /* 0x0000002005467890 */ /* 0x000fe2000fffe0ff */
[----:B-1----:R-:W-:Y:S01]  /*3ad0*/  MOV.SPILL R2, UR76 ;  /* 0x0000004c00027c02 */ /* 0x002fe20009000f00 */
[----:B------:R-:W-:Y:S01]  /*3ae0*/  UISETP.NE.AND UP1, UPT, UR9, 0x4, UPT ;  /* 0x000000040900788c */ /* 0x000fe2000bf25270 */
[----:B------:R-:W-:Y:S01]  /*3af0*/  PLOP3.LUT P0, PT, PT, PT, UP0, 0x80, 0x8 ;  /* 0x000000000008781c */ /* 0x000fe20003f0f008 */
[----:B------:R-:W-:Y:S02]  /*3b00*/  ULEA UR6, UR7, UR74, 0xa ;  /* 0x0000004a07067291 */ /* 0x000fe4000f8e50ff */
[----:B------:R-:W-:Y:S02]  /*3b10*/  USEL UR5, URZ, 0x1, UP1 ;  /* 0x00000001ff057887 */ /* 0x000fe40008800000 */
[----:B------:R-:W-:Y:S02]  /*3b20*/  USEL UR9, UR9, URZ, UP1 ;  /* 0x000000ff09097287 */ /* 0x000fe40008800000 */
[----:B------:R-:W-:Y:S02]  /*3b30*/  ULEA UR4, UR7, UR73, 0xb ;  /* 0x0000004907047291 */ /* 0x000fe4000f8e58ff */
[----:B------:R-:W-:Y:S01]  /*3b40*/  @UP0 ULEA UR7, UR9, UR71, 0x3 ;  /* 0x0000004709070291 */ /* 0x000fe2000f8e18ff */
[----:B------:R-:W-:Y:S01]  /*3b50*/  LOP3.LUT R8, R8, UR5, RZ, 0x3c, !PT ;  /* 0x0000000508087c12 */ /* 0x000fe2000f8e3cff */
[----:B------:R-:W-:Y:S02]  /*3b60*/  UIADD3 UR22, UPT, UPT, UR6, 0x2, URZ ;  /* 0x0000000206167890 */ /* 0x000fe4000fffe0ff */
[----:B------:R-:W-:Y:S01]  /*3b70*/  UIADD3 UR18, UPT, UPT, UR4, 0x2, URZ ;  /* 0x0000000204127890 */ /* 0x000fe2000fffe0ff */
[----:B------:R-:W-:Y:S01]  /*3b80*/  @P0 SHF.L.U32 R0, R8, 0x1f, RZ ;  /* 0x0000001f08000819 */ /* 0x000fe200000006ff */
[----:B------:R-:W-:Y:S02]  /*3b90*/  UIADD3 UR14, UPT, UPT, UR6, 0x4, URZ ;  /* 0x00000004060e7890 */ /* 0x000fe4000fffe0ff */
[----:B------:R-:W-:Y:S01]  /*3ba0*/  UIADD3 UR12, UPT, UPT, UR4, 0x4, URZ ;  /* 0x00000004040c7890 */ /* 0x000fe2000fffe0ff */
[----:B------:R2:W3:Y:S01]  /*3bb0*/  @P0 SYNCS.PHASECHK.TRANS64.TRYWAIT P2, [UR7], R0 ;  /* 0x00000000ff0005a7 */ /* 0x0004e20008041107 */
[----:B------:R-:W-:Y:S02]  /*3bc0*/  UIADD3 UR66, UPT, UPT, UR6, 0x6, URZ ;  /* 0x0000000606427890 */ /* 0x000fe4000fffe0ff */
        /* <DEDUP_REMOVED lines=24> */
[----:B------:R-:W-:Y:S01]  /*3d50*/  UIADD3 UR68, UPT, UPT, UR68, -0x1, URZ ;  /* 0xffffffff44447890 */ /* 0x000fe2000fffe0ff */
[----:B------:R-:W-:Y:S01]  /*3d60*/  UMOV UR7, 0x40004040 ;  /* 0x4000404000077882 */ /* 0x000fe20000000000 */
[----:B------:R-:W-:Y:S01]  /*3d70*/  UMOV UR76, 0x0 ;  /* 0x00000000004c7882 */ /* 0x000fe20000000000 */
[----:B------:R-:W-:Y:S01]  /*3d80*/  UMOV UR77, 0x4080010 ;  /* 0x04080010004d7882 */ /* 0x000fe20000000000 */
[----:B------:R-:W-:Y:S01]  /*3d90*/  UMOV UR5, 0x40004040 ;  /* 0x4000404000057882 */ /* 0x000fe20000000000 */
[----:B------:R-:W-:Y:S01]  /*3da0*/  UMOV UR23, 0x40004040 ;  /* 0x4000404000177882 */ /* 0x000fe20000000000 */
[----:B------:R1:W-:Y:S01]  /*3db0*/  UTCHMMA gdesc[UR4], gdesc[UR6], tmem[UR8], tmem[UR76], idesc[UR77], UP2 ;  /* 0x00ff4c06040075ea */ /* 0x0003e20009000008 */
[----:B------:R-:W-:Y:S01]  /*3dc0*/  UPLOP3.LUT UP2, UPT, UPT, UPT, UPT, 0x80, 0x8 ;  /* 0x000000000008789c */ /* 0x000fe20003f4f070 */
[----:B------:R-:W-:Y:S01]  /*3dd0*/  UMOV UR19, 0x40004040 ;  /* 0x4000404000137882 */ /* 0x000fe20000000000 */
[----:B------:R-:W-:Y:S01]  /*3de0*/  UMOV UR15, 0x40004040 ;  /* 0x40004040000f7882 */ /* 0x000fe20000000000 */
[----:B------:R4:W-:Y:S01]  /*3df0*/  UTCHMMA gdesc[UR18], gdesc[UR22], tmem[UR8], tmem[UR76], idesc[UR77], UPT ;  /* 0x00ff4c16120075ea */ /* 0x0009e2000b800008 */
[----:B------:R-:W-:Y:S01]  /*3e00*/  UMOV UR13, 0x40004040 ;  /* 0x40004040000d7882 */ /* 0x000fe20000000000 */
        /* <DEDUP_REMOVED lines=18> */
[----:B-1----:R-:W-:Y:S01]  /*3f30*/  UIADD3 UR4, UPT, UPT, UR4, 0x606, URZ ;  /* 0x0000060604047890 */ /* 0x002fe2000fffe0ff */
[----:B------:R-:W-:Y:S01]  /*3f40*/  UMOV UR6, 0x0 ;  /* 0x0000000000067882 */ /* 0x000fe20000000000 */
[----:B------:R-:W-:Y:S01]  /*3f50*/  UMOV UR7, 0x4080010 ;  /* 0x0408001000077882 */ /* 0x000fe20000000000 */
[----:B------:R-:W-:Y:S01]  /*3f60*/  UMOV UR31, 0x40004040 ;  /* 0x40004040001f7882 */ /* 0x000fe20000000000 */
[----:B----4-:R-:W-:Y:S01]  /*3f70*/  UMOV UR22, 0x0 ;  /* 0x0000000000167882 */ /* 0x010fe20000000000 */
[----:B------:R-:W-:Y:S01]  /*3f80*/  UMOV UR23, 0x4080010 ;  /* 0x0408001000177882 */ /* 0x000fe20000000000 */
[----:B------:R-:W-:Y:S01]  /*3f90*/  R2UR.FILL UR77, R3 ;  /* 0x00000000034d72ca */ /* 0x000fe200004e0000 */
[----:B------:R1:W-:Y:S01]  /*3fa0*/  UTCHMMA gdesc[UR12], gdesc[UR14], tmem[UR8], tmem[UR22], idesc[UR23], UPT ;  /* 0x00ff160e0c0075ea */ /* 0x0003e2000b800008 */
[----:B------:R-:W-:Y:S01]  /*3fb0*/  R2UR.FILL UR76, R2 ;  /* 0x00000000024c72ca */ /* 0x000fe200004e0000 */
[----:B------:R-:W-:Y:S01]  /*3fc0*/  UTCHMMA gdesc[UR64], gdesc[UR66], tmem[UR8], tmem[UR22], idesc[UR23], UPT ;  /* 0x00ff1642400075ea */ /* 0x000fe2000b800008 */
[----:B------:R-:W-:Y:S01]  /*3fd0*/  UTCHMMA gdesc[UR60], gdesc[UR62], tmem[UR8], tmem[UR22], idesc[UR23], UPT ;  /* 0x00ff163e3c0075ea */ /* 0x000fe2000b800008 */
[----:B------:R-:W-:Y:S01]  /*3fe0*/  UMOV UR18, 0x0 ;  /* 0x0000000000127882 */ /* 0x000fe20000000000 */
[----:B------:R-:W-:Y:S01]  /*3ff0*/  UMOV UR19, 0x4080010 ;  /* 0x0408001000137882 */ /* 0x000fe20000000000 */
[----:B------:R-:W-:Y:S01]  /*4000*/  UMOV UR29, 0x40004040 ;  /* 0x40004040001d7882 */ /* 0x000fe20000000000 */
[----:B------:R-:W-:Y:S01]  /*4010*/  UTCHMMA gdesc[UR56], gdesc[UR58], tmem[UR8], tmem[UR18], idesc[UR19], UPT ;  /* 0x00ff123a380075ea */ /* 0x000fe2000b800008 */
[----:B------:R-:W-:Y:S01]  /*4020*/  UTCHMMA gdesc[UR52], gdesc[UR54], tmem[UR8], tmem[UR18], idesc[UR19], UPT ;  /* 0x00ff1236340075ea */ /* 0x000fe2000b800008 */
[----:B------:R-:W-:Y:S01]  /*4030*/  UTCHMMA gdesc[UR48], gdesc[UR50], tmem[UR8], tmem[UR18], idesc[UR19], UPT ;  /* 0x00ff1232300075ea */ /* 0x000fe2000b800008 */
[----:B------:R-:W-:Y:S01]  /*4040*/  UTCHMMA gdesc[UR44], gdesc[UR46], tmem[UR8], tmem[UR6], idesc[UR7], UPT ;  /* 0x00ff062e2c0075ea */ /* 0x000fe2000b800008 */
[----:B------:R-:W-:Y:S01]  /*4050*/  UMOV UR27, 0x40004040 ;  /* 0x40004040001b7882 */ /* 0x000fe20000000000 */
[----:B------:R-:W-:Y:S01]  /*4060*/  UMOV UR25, 0x40004040 ;  /* 0x4000404000197882 */ /* 0x000fe20000000000 */
[----:B------:R-:W-:Y:S01]  /*4070*/  UMOV UR21, 0x40004040 ;  /* 0x4000404000157882 */ /* 0x000fe20000000000 */
[----:B------:R-:W-:Y:S01]  /*4080*/  UMOV UR17, 0x40004040 ;  /* 0x4000404000117882 */ /* 0x000fe20000000000 */
[----:B------:R-:W-:Y:S01]  /*4090*/  UMOV UR11, 0x40004040 ;  /* 0x40004040000b7882 */ /* 0x000fe20000000000 */
[----:B-1----:R-:W-:Y:S01]  /*40a0*/  UMOV UR12, 0x0 ;  /* 0x00000000000c7882 */ /* 0x002fe20000000000 */
[----:B------:R-:W-:Y:S01]  /*40b0*/  UMOV UR13, 0x4080010 ;  /* 0x04080010000d7882 */ /* 0x000fe20000000000 */
[----:B------:R-:W-:Y:S01]  /*40c0*/  UMOV UR14, 0x0 ;  /* 0x00000000000e7882 */ /* 0x000fe20000000000 */
[----:B------:R-:W-:Y:S01]  /*40d0*/  UTCHMMA gdesc[UR40], gdesc[UR42], tmem[UR8], tmem[UR12], idesc[UR13], UPT ;  /* 0x00ff0c2a280075ea */ /* 0x000fe2000b800008 */
[----:B------:R-:W-:Y:S01]  /*40e0*/  UTCHMMA gdesc[UR36], gdesc[UR38], tmem[UR8], tmem[UR6], idesc[UR7], UPT ;  /* 0x00ff0626240075ea */ /* 0x000fe2000b800008 */
[----:B------:R-:W-:Y:S01]  /*40f0*/  UMOV UR15, 0x4080010 ;  /* 0x04080010000f7882 */ /* 0x000fe20000000000 */
[----:B------:R-:W-:Y:S01]  /*4100*/  UTCHMMA gdesc[UR32], gdesc[UR34], tmem[UR8], tmem[UR18], idesc[UR19], UPT ;  /* 0x00ff1222200075ea */ /* 0x000fe2000b800008 */
[----:B------:R-:W-:Y:S01]  /*4110*/  UTCHMMA gdesc[UR28], gdesc[UR30], tmem[UR8], tmem[UR14], idesc[UR15], UPT ;  /* 0x00ff0e1e1c0075ea */ /* 0x000fe2000b800008 */
[----:B------:R-:W-:Y:S01]  /*4120*/  UTCHMMA gdesc[UR24], gdesc[UR26], tmem[UR8], tmem[UR12], idesc[UR13], UPT ;  /* 0x00ff0c1a180075ea */ /* 0x000fe2000b800008 */
[----:B------:R1:W-:Y:S01]  /*4130*/  UTCHMMA gdesc[UR16], gdesc[UR20], tmem[UR8], tmem[UR6], idesc[UR7], UPT ;  /* 0x00ff0614100075ea */ /* 0x0003e2000b800008 */
[----:B------:R2:W-:Y:S01]  /*4140*/  UTCHMMA gdesc[UR4], gdesc[UR10], tmem[UR8], tmem[UR76], idesc[UR77], UPT ;  /* 0x00ff4c0a040075ea */ /* 0x0005e2000b800008 */
[----:B------:R2:W-:Y:S01]  /*4150*/  UTCBAR.MULTICAST [UR70], URZ, UR72 ;  /* 0x000000ff460073e9 */ /* 0x0005e20008000848 */
[----:B-1----:R-:W-:Y:S01]  /*4160*/  UMOV UR7, UR9 ;  /* 0x0000000900077c82 */ /* 0x002fe20008000000 */
[----:B---3--:R-:W-:Y:S05]  /*4170*/  BRA.U UP3, `(.L_x_69) ;  /* 0xfffffff903247547 */ /* 0x008fea000b83ffff */
.L_x_66:
[----:B--2---:R-:W-:Y:S02]  /*4180*/  R2UR UR4, R13 ;  /* 0x000000000d0472ca */ /* 0x004fe400000e0000 */
[----:B------:R-:W-:-:S04]  /*4190*/  ISETP.NE.AND P0, PT, R10, 0x2, PT ;  /* 0x000000020a00780c */ /* 0x000fc80003f05270 */
[----:B-1----:R-:W-:Y:S02]  /*41a0*/  SEL R0, RZ, 0x1, P0 ;  /* 0x00000001ff007807 */ /* 0x002fe40000000000 */
[----:B------:R-:W-:Y:S02]  /*41b0*/  SEL R10, R10, RZ, P0 ;  /* 0x000000ff0a0a7207 */ /* 0x000fe40000000000 */
[----:B------:R-:W-:-:S03]  /*41c0*/  LOP3.LUT R9, R9, R0, RZ, 0x3c, !PT ;  /* 0x0000000009097212 */ /* 0x000fc600078e3cff */
[----:B------:R-:W-:Y:S02]  /*41d0*/  UIADD3 UR5, UPT, UPT, UR4, 0x90, URZ ;  /* 0x0000009004057890 */ /* 0x000fe4000fffe0ff */
[----:B------:R-:W-:-:S04]  /*41e0*/  UIADD3 UR4, UPT, UPT, UR75, 0x1, URZ ;  /* 0x000000014b047890 */ /* 0x000fc8000fffe0ff */
[----:B------:R-:W-:-:S03]  /*41f0*/  UISETP.NE.AND UP0, UPT, UR4, 0x4, UPT ;  /* 0x000000040400788c */ /* 0x000fc6000bf05270 */
[----:B------:R1:W-:Y:S01]  /*4200*/  UTCBAR [UR5], URZ ;  /* 0x000000ff050073e9 */ /* 0x0003e200080000ff */
[----:B------:R-:W-:Y:S02]  /*4210*/  USEL UR6, URZ, 0x1, UP0 ;  /* 0x00000001ff067887 */ /* 0x000fe40008000000 */
[----:B------:R-:W-:-:S04]  /*4220*/  USEL UR75, UR4, URZ, UP0 ;  /* 0x000000ff044b7287 */ /* 0x000fc80008000000 */
[----:B------:R-:W-:Y:S01]  /*4230*/  LOP3.LUT R11, R11, UR6, RZ, 0x3c, !PT ;  /* 0x000000060b0b7c12 */ /* 0x000fe2000f8e3cff */
[----:B------:R-:W-:Y:S07]  /*4240*/  @P1 BRA `(.L_x_70) ;  /* 0xfffffff400501947 */ /* 0x000fee000383ffff */
[----:B------:R-:W2:Y:S01]  /*4250*/  S2UR UR8, SR_CgaCtaId ;  /* 0x00000000000879c3 */ /* 0x000ea20000008800 */
[----:B------:R-:W-:Y:S01]  /*4260*/  ELECT P0, URZ, PT ;  /* 0x0000000000ff782f */ /* 0x000fe20003800000 */
[----:B------:R-:W-:Y:S01]  /*4270*/  IMAD.MOV.U32 R0, RZ, RZ, 0x1 ;  /* 0x00000001ff007424 */ /* 0x000fe200078e00ff */
[----:B------:R-:W-:Y:S01]  /*4280*/  UIADD3 UR71, UPT, UPT, UR71, 0xb0, URZ ;  /* 0x000000b047477890 */ /* 0x000fe2000fffe0ff */
[----:B------:R-:W-:Y:S01]  /*4290*/  SHF.L.U32 R2, R11, 0x1f, RZ ;  /* 0x0000001f0b027819 */ /* 0x000fe200000006ff */
[----:B------:R-:W-:-:S03]  /*42a0*/  UMOV UR4, 0x40 ;  /* 0x0000004000047882 */ /* 0x000fc60000000000 */
[----:B------:R-:W-:Y:S01]  /*42b0*/  UVIRTCOUNT.DEALLOC.SMPOOL 0x80 ;  /* 0x000000800000784c */ /* 0x000fe20000000000 */
[----:B--2---:R-:W-:Y:S02]  /*42c0*/  ULEA UR8, UR8, UR4, 0x18 ;  /* 0x0000000408087291 */ /* 0x004fe4000f8ec0ff */
[----:B------:R-:W-:-:S07]  /*42d0*/  ULEA UR4, UR75, UR71, 0x3 ;  /* 0x000000474b047291 */ /* 0x000fce000f8e18ff */
[----:B------:R2:W-:Y:S02]  /*42e0*/  @P0 STS.U8 [UR8+0x1c], R0 ;  /* 0x00001c00ff000988 */ /* 0x0005e40008000008 */
[----:B------:R-:W3:Y:S02]  /*42f0*/  SYNCS.PHASECHK.TRANS64.TRYWAIT P0, [UR4], R2 ;  /* 0x00000002ff0075a7 */ /* 0x000ee40008001104 */
[----:B--23--:R-:W-:Y:S05]  /*4300*/  @!P0 BRA `(.L_x_71) ;  /* 0x0000003000cc8947 */ /* 0x00cfea0003800000 */
.L_x_133:
[----:B------:R-:W-:-:S04]  /*4310*/  UIADD3 UR4, UPT, UPT, UR75, 0x1, URZ ;  /* 0x000000014b047890 */ /* 0x000fc8000fffe0ff */
[----:B------:R-:W-:-:S04]  /*4320*/  UISETP.NE.AND UP0, UPT, UR4, 0x4, UPT ;  /* 0x000000040400788c */ /* 0x000fc8000bf05270 */
[----:B------:R-:W-:Y:S02]  /*4330*/  USEL UR6, URZ, 0x1, UP0 ;  /* 0x00000001ff067887 */ /* 0x000fe40008000000 */
[----:B------:R-:W-:-:S04]  /*4340*/  USEL UR4, UR4, URZ, UP0 ;  /* 0x000000ff04047287 */ /* 0x000fc80008000000 */
[----:B-1----:R-:W-:Y:S01]  /*4350*/  ULEA UR5, UR4, UR71, 0x3 ;  /* 0x0000004704057291 */ /* 0x002fe2000f8e18ff */
[----:B--2---:R-:W-:-:S04]  /*4360*/  LOP3.LUT R2, R11, UR6, RZ, 0x3c, !PT ;  /* 0x000000060b027c12 */ /* 0x004fc8000f8e3cff */
[----:B------:R-:W-:-:S04]  /*4370*/  SHF.L.U32 R3, R2, 0x1f, RZ ;  /* 0x0000001f02037819 */ /* 0x000fc800000006ff */
[----:B------:R-:W1:Y:S02]  /*4380*/  SYNCS.PHASECHK.TRANS64.TRYWAIT P0, [UR5], R3 ;  /* 0x00000003ff0075a7 */ /* 0x000e640008001105 */
[----:B-1----:R-:W-:Y:S05]  /*4390*/  @!P0 BRA `(.L_x_72) ;  /* 0x0000003000c08947 */ /* 0x002fea0003800000 */
.L_x_135:
        /* <DEDUP_REMOVED lines=9> */
.L_x_137:
[----:B------:R-:W-:-:S04]  /*4430*/  UIADD3 UR4, UPT, UPT, UR4, 0x1, URZ ;  /* 0x0000000104047890 */ /* 0x000fc8000fffe0ff */
[----:B------:R-:W-:-:S04]  /*4440*/  UISETP.NE.AND UP0, UPT, UR4, 0x4, UPT ;  /* 0x000000040400788c */ /* 0x000fc8000bf05270 */
[----:B------:R-:W-:Y:S02]  /*4450*/  USEL UR5, URZ, 0x1, UP0 ;  /* 0x00000001ff057887 */ /* 0x000fe40008000000 */
[----:B------:R-:W-:-:S04]  /*4460*/  USEL UR4, UR4, URZ, UP0 ;  /* 0x000000ff04047287 */ /* 0x000fc80008000000 */
[----:B------:R-:W-:Y:S01]  /*4470*/  ULEA UR4, UR4, UR71, 0x3 ;  /* 0x0000004704047291 */ /* 0x000fe2000f8e18ff */
[----:B------:R-:W-:-:S04]  /*4480*/  LOP3.LUT R2, R2, UR5, RZ, 0x3c, !PT ;  /* 0x0000000502027c12 */ /* 0x000fc8000f8e3cff */
[----:B------:R-:W-:-:S04]  /*4490*/  SHF.L.U32 R2, R2, 0x1f, RZ ;  /* 0x0000001f02027819 */ /* 0x000fc800000006ff */
[----:B------:R-:W2:Y:S02]  /*44a0*/  SYNCS.PHASECHK.TRANS64.TRYWAIT P0, [UR4], R2 ;  /* 0x00000002ff0075a7 */ /* 0x000ea40008001104 */
[----:B--2---:R-:W-:Y:S05]  /*44b0*/  @!P0 BRA `(.L_x_74) ;  /* 0x0000003000a88947 */ /* 0x004fea0003800000 */
.L_x_139:
[----:B------:R-:W-:Y:S01]  /*44c0*/  NOP ;  /* 0x0000000000007918 */ /* 0x000fe20000000000 */
[----:B-1----:R-:W1:Y:S01]  /*44d0*/  LDS R0, [UR8+0x14] ;  /* 0x00001408ff007984 */ /* 0x002e620008000800 */
[----:B------:R-:W-:Y:S01]  /*44e0*/  R2UR UR4, R15 ;  /* 0x000000000f0472ca */ /* 0x000fe200000e0000 */
[----:B------:R-:W-:Y:S01]  /*44f0*/  UMOV UR5, 0xffff ;  /* 0x0000ffff00057882 */ /* 0x000fe20000000000 */
[----:B------:R-:W-:-:S11]  /*4500*/  UMOV UR6, 0x1 ;  /* 0x0000000100067882 */ /* 0x000fd60000000000 */
[----:B------:R-:W-:-:S04]  /*4510*/  ULOP3.LUT UR4, UR4, 0xffff, URZ, 0xc0, !UPT ;  /* 0x0000ffff04047892 */ /* 0x000fc8000f8ec0ff */
[----:B------:R-:W-:-:S04]  /*4520*/  USHF.R.U32.HI UR4, URZ, 0x5, UR4 ;  /* 0x00000005ff047899 */ /* 0x000fc80008011604 */
[----:B------:R-:W-:Y:S02]  /*4530*/  USHF.L.U32 UR5, UR5, UR4, URZ ;  /* 0x0000000405057299 */ /* 0x000fe400080006ff */
[----:B------:R-:W-:-:S04]  /*4540*/  USHF.L.U32 UR4, UR6, UR4, URZ ;  /* 0x0000000406047299 */ /* 0x000fc800080006ff */
[----:B-1----:R-:W-:-:S04]  /*4550*/  LOP3.LUT R0, R0, UR5, RZ, 0xc0, !PT ;  /* 0x0000000500007c12 */ /* 0x002fc8000f8ec0ff */
[----:B------:R-:W-:-:S13]  /*4560*/  ISETP.NE.AND P0, PT, R0, UR5, PT ;  /* 0x0000000500007c0c */ /* 0x000fda000bf05270 */
[----:B------:R-:W-:Y:S05]  /*4570*/  @P0 BRA `(.L_x_75) ;  /* 0x0000000000580947 */ /* 0x000fea0003800000 */
[----:B------:R-:W1:Y:S02]  /*4580*/  LDS R0, [UR8+0x18] ;  /* 0x00001808ff007984 */ /* 0x000e640008000800 */
[----:B-1----:R-:W-:-:S04]  /*4590*/  LOP3.LUT R0, R0, UR4, RZ, 0xc0, !PT ;  /* 0x0000000400007c12 */ /* 0x002fc8000f8ec0ff */
[----:B------:R-:W-:-:S13]  /*45a0*/  ISETP.NE.AND P0, PT, R0, UR4, PT ;  /* 0x0000000400007c0c */ /* 0x000fda000bf05270 */
[----:B------:R-:W-:Y:S05]  /*45b0*/  @P0 BRA `(.L_x_76) ;  /* 0x00000000003c0947 */ /* 0x000fea0003800000 */
[----:B------:R-:W1:Y:S01]  /*45c0*/  S2R R2, SR_LANEID ;  /* 0x0000000000027919 */ /* 0x000e620000000000 */
[----:B------:R-:W-:-:S06]  /*45d0*/  ULOP3.LUT UR5, URZ, UR5, URZ, 0x33, !UPT ;  /* 0x00000005ff057292 */ /* 0x000fcc000f8e33ff */
[----:B------:R-:W-:-:S04]  /*45e0*/  IMAD.U32 R0, RZ, RZ, UR5 ;  /* 0x00000005ff007e24 */ /* 0x000fc8000f8e00ff */
[----:B------:R2:W3:Y:S02]  /*45f0*/  REDUX UR7, R0 ;  /* 0x00000000000773c4 */ /* 0x0004e40000000000 */
[----:B------:R4:W-:Y:S01]  /*4600*/  UTCATOMSWS.AND URZ, UR5 ;  /* 0x0000000500ff79e3 */ /* 0x0009e20008000000 */
[----:B--2---:R-:W-:Y:S01]  /*4610*/  LOP3.LUT R0, RZ, UR4, RZ, 0x33, !PT ;  /* 0x00000004ff007c12 */ /* 0x004fe2000f8e33ff */
[----:B------:R-:W-:Y:S02]  /*4620*/  VOTEU.ANY UR4, UPT, PT ;  /* 0x0000000000047886 */ /* 0x000fe400038e0100 */
[----:B------:R-:W-:Y:S02]  /*4630*/  UFLO.U32 UR4, UR4 ;  /* 0x00000004000472bd */ /* 0x000fe400080e0000 */
[----:B------:R-:W2:Y:S04]  /*4640*/  REDUX UR6, R0 ;  /* 0x00000000000673c4 */ /* 0x000ea80000000000 */
[----:B-1----:R-:W-:-:S02]  /*4650*/  ISETP.EQ.U32.AND P0, PT, R2, UR4, PT ;  /* 0x0000000402007c0c */ /* 0x002fc4000bf02070 */
[----:B---3--:R-:W-:-:S11]  /*4660*/  MOV R2, UR7 ;  /* 0x0000000700027c02 */ /* 0x008fd60008000f00 */
[----:B------:R4:W-:Y:S01]  /*4670*/  @P0 ATOMS.AND RZ, [UR8+0x14], R2 ;  /* 0x00001402ffff098c */ /* 0x0009e2000a800008 */
[----:B--2---:R-:W-:-:S05]  /*4680*/  IMAD.U32 R0, RZ, RZ, UR6 ;  /* 0x00000006ff007e24 */ /* 0x004fca000f8e00ff */
[----:B------:R4:W-:Y:S01]  /*4690*/  @P0 ATOMS.AND RZ, [UR8+0x18], R0 ;  /* 0x00001800ffff098c */ /* 0x0009e2000a800008 */
[----:B------:R-:W-:Y:S05]  /*46a0*/  BRA `(.L_x_77) ;  /* 0x0000000000147947 */ /* 0x000fea0003800000 */
.L_x_76:
[----:B------:R-:W-:Y:S02]  /*46b0*/  MOV R2, 0x46d0 ;  /* 0x000046d000027802 */ /* 0x000fe40000000f00 */
[----:B-----5:R-:W-:Y:S05]  /*46c0*/  CALL.REL.NOINC `($__internal_0_$__cuda_sm10x_tcgen05_guardrail_trap_col_being_dealloced_not_returned_by_alloc) ;  /* 0x0000003000d47944 */ /* 0x020fea0003c00000 */
[----:B------:R-:W-:Y:S05]  /*46d0*/  BRA `(.L_x_77) ;  /* 0x0000000000087947 */ /* 0x000fea0003800000 */
.L_x_75:
[----:B------:R-:W-:Y:S02]  /*46e0*/  MOV R2, 0x4700 ;  /* 0x0000470000027802 */ /* 0x000fe40000000f00 */
[----:B-----5:R-:W-:Y:S05]  /*46f0*/  CALL.REL.NOINC `($__internal_2_$__cuda_sm10x_tcgen05_guardrail_trap_unallocated_columns_being_dealloced) ;  /* 0x0000003000e07944 */ /* 0x020fea0003c00000 */
.L_x_77:
[----:B------:R-:W-:Y:S01]  /*4700*/  NOP ;  /* 0x0000000000007918 */ /* 0x000fe20000000000 */
[----:B----4-:R-:W-:Y:S05]  /*4710*/  EXIT ;  /* 0x000000000000794d */ /* 0x010fea0003800000 */
.L_x_59:
[----:B------:R-:W-:-:S09]  /*4720*/  UISETP.NE.OR UP0, UPT, UR18, 0x3, !UP3 ;  /* 0x000000031200788c */ /* 0x000fd2000df05670 */
[----:B------:R-:W-:Y:S05]  /*4730*/  BRA.U UP0, `(.L_x_78) ;  /* 0x0000000d00807547 */ /* 0x000fea000b800000 */
[----:B------:R-:W2:Y:S01]  /*4740*/  LDCU.64 UR4, c[0x0][0x888] ;  /* 0x00011100ff0477ac */ /* 0x000ea20008000a00 */
[----:B------:R-:W3:Y:S01]  /*4750*/  LDC.64 R12, c[0x0][0x348] ;  /* 0x0000d200ff0c7b82 */ /* 0x000ee20000000a00 */
[----:B------:R-:W-:Y:S02]  /*4760*/  HFMA2 R9, -RZ, RZ, 0, 0 ;  /* 0x00000000ff097431 */ /* 0x000fe400000001ff */
[----:B------:R-:W-:Y:S01]  /*4770*/  IMAD.MOV.U32 R11, RZ, RZ, 0x1 ;  /* 0x00000001ff0b7424 */ /* 0x000fe200078e00ff */
[----:B------:R-:W4:Y:S01]  /*4780*/  LDCU UR30, c[0x0][0x370] ;  /* 0x00006e00ff1e77ac */ /* 0x000f220008000800 */
[----:B------:R-:W-:Y:S01]  /*4790*/  IMAD.MOV.U32 R10, RZ, RZ, RZ ;  /* 0x000000ffff0a7224 */ /* 0x000fe200078e00ff */
[----:B------:R-:W-:Y:S01]  /*47a0*/  MOV R8, 0x1000 ;  /* 0x0000100000087802 */ /* 0x000fe20000000f00 */
[----:B------:R-:W4:Y:S01]  /*47b0*/  LDCU.128 UR32, c[0x0][0xb10] ;  /* 0x00016200ff2077ac */ /* 0x000f220008000c00 */
[----:B------:R-:W1:Y:S01]  /*47c0*/  LDCU UR27, c[0x0][0x374] ;  /* 0x00006e80ff1b77ac */ /* 0x000e620008000800 */
[----:B------:R-:W1:Y:S01]  /*47d0*/  LDCU.64 UR28, c[0x0][0x890] ;  /* 0x00011200ff1c77ac */ /* 0x000e620008000a00 */
[----:B--2---:R-:W-:Y:S01]  /*47e0*/  UISETP.NE.U32.AND UP0, UPT, UR4, URZ, UPT ;  /* 0x000000ff0400728c */ /* 0x004fe2000bf05070 */
[----:B------:R-:W2:Y:S01]  /*47f0*/  LDCU UR16, c[0x0][0xb0c] ;  /* 0x00016180ff1077ac */ /* 0x000ea20008000800 */
[----:B------:R-:W3:Y:S01]  /*4800*/  LDCU UR38, c[0x0][0xb20] ;  /* 0x00016400ff2677ac */ /* 0x000ee20008000800 */
[----:B------:R-:W3:Y:S01]  /*4810*/  LDCU UR4, c[0x0][0xb30] ;  /* 0x00016600ff0477ac */ /* 0x000ee20008000800 */
[----:B----4-:R-:W-:-:S02]  /*4820*/  UIMAD.WIDE.U32 UR6, UR30, UR32, URZ ;  /* 0x000000201e0672a5 */ /* 0x010fc4000f8e00ff */
[----:B-1----:R-:W-:Y:S02]  /*4830*/  UIMAD.WIDE.U32 UR8, UR27, UR35, URZ ;  /* 0x000000231b0872a5 */ /* 0x002fe4000f8e00ff */
[----:B------:R-:W-:Y:S02]  /*4840*/  USEL UR37, URZ, 0x1, UP5 ;  /* 0x00000001ff257887 */ /* 0x000fe4000a800000 */
[----:B------:R-:W-:Y:S02]  /*4850*/  UISETP.NE.U32.AND UP6, UPT, UR28, URZ, UPT ;  /* 0x000000ff1c00728c */ /* 0x000fe4000bfc5070 */
[----:B------:R-:W-:Y:S01]  /*4860*/  UISETP.NE.AND.EX UP5, UPT, UR5, URZ, UPT, UP0 ;  /* 0x000000ff0500728c */ /* 0x000fe2000bfa5300 */
[----:B------:R-:W-:Y:S01]  /*4870*/  UMOV UR24, 0x400 ;  /* 0x0000040000187882 */ /* 0x000fe20000000000 */
[----:B------:R-:W-:Y:S01]  /*4880*/  UISETP.NE.AND UP0, UPT, UR39, 0x1, UPT ;  /* 0x000000012700788c */ /* 0x000fe2000bf05270 */
[----:B------:R-:W-:Y:S01]  /*4890*/  UMOV UR6, UR7 ;  /* 0x0000000700067c82 */ /* 0x000fe20008000000 */
[----:B------:R-:W-:Y:S01]  /*48a0*/  UMOV UR31, UR9 ;  /* 0x00000009001f7c82 */ /* 0x000fe20008000000 */
[----:B--2---:R-:W-:Y:S01]  /*48b0*/  UISETP.NE.AND UP0, UPT, UR16, 0x1, UPT ;  /* 0x000000011000788c */ /* 0x004fe2000bf05270 */
[----:B------:R-:W-:Y:S01]  /*48c0*/  UMOV UR25, URZ ;  /* 0x000000ff00197c82 */ /* 0x000fe20008000000 */
[----:B------:R-:W-:-:S02]  /*48d0*/  UPLOP3.LUT UP4, UPT, UPT, UPT, UPT, 0x40, 0x4 ;  /* 0x000000000004789c */ /* 0x000fc40003f8e870 */
[----:B------:R-:W-:Y:S01]  /*48e0*/  UISETP.GE.AND UP2, UPT, UR39, 0x1, UPT ;  /* 0x000000012700788c */ /* 0x000fe2000bf46270 */
[----:B------:R-:W1:Y:S01]  /*48f0*/  LDCU.64 UR14, c[0x0][0xb28] ;  /* 0x00016500ff0e77ac */ /* 0x000e620008000a00 */
[----:B------:R-:W-:Y:S02]  /*4900*/  ULEA UR24, UR61, UR24, 0x18 ;  /* 0x000000183d187291 */ /* 0x000fe4000f8ec0ff */
[----:B------:R-:W-:Y:S02]  /*4910*/  UISETP.NE.AND.EX UP6, UPT, UR29, URZ, UPT, UP6 ;  /* 0x000000ff1d00728c */ /* 0x000fe4000bfc5360 */
[----:B------:R-:W-:Y:S02]  /*4920*/  USHF.R.U32.HI UR36, URZ, UR33, UR6 ;  /* 0x00000021ff247299 */ /* 0x000fe40008011606 */
[----:B---3--:R-:W-:Y:S02]  /*4930*/  USHF.R.U32.HI UR31, URZ, UR38, UR31 ;  /* 0x00000026ff1f7299 */ /* 0x008fe4000801161f */
[----:B------:R-:W-:-:S02]  /*4940*/  UISETP.NE.AND UP0, UPT, UR34, 0x1, UPT ;  /* 0x000000012200788c */ /* 0x000fc4000bf05270 */
[----:B------:R-:W-:-:S11]  /*4950*/  UISETP.NE.AND UP3, UPT, UR4, 0x1, UPT ;  /* 0x000000010400788c */ /* 0x000fd6000bf65270 */
.L_x_86:
[C---:B------:R-:W-:Y:S02]  /*4960*/  LEA R3, R10.reuse, UR24, 0x3 ;  /* 0x000000180a037c11 */ /* 0x040fe4000f8e18ff */
[----:B------:R-:W-:Y:S02]  /*4970*/  SHF.L.U32 R0, R9, 0x1f, RZ ;  /* 0x0000001f09007819 */ /* 0x000fe400000006ff */
[----:B------:R-:W-:Y:S02]  /*4980*/  LEA R4, R10, UR24, 0x4 ;  /* 0x000000180a047c11 */ /* 0x000fe4000f8e20ff */
[----:B--2---:R-:W2:Y:S02]  /*4990*/  SYNCS.PHASECHK.TRANS64.TRYWAIT P0, [R3+URZ+0x70], R0 ;  /* 0x00007000030075a7 */ /* 0x004ea400080011ff */
[----:B--2---:R-:W-:Y:S05]  /*49a0*/  @!P0 BRA `(.L_x_79) ;  /* 0x0000002c00848947 */ /* 0x004fea0003800000 */
.L_x_140:
[----:B------:R-:W3:Y:S01]  /*49b0*/  LDS.128 R4, [R4+0x100] ;  /* 0x0001000004047984 */ /* 0x000ee20000000c00 */
[----:B------:R-:W-:Y:S01]  /*49c0*/  UISETP.GE.AND UP0, UPT, UR39, 0x1, UPT ;  /* 0x000000012700788c */ /* 0x000fe2000bf06270 */
[----:B------:R-:W-:Y:S01]  /*49d0*/  @!PT LDS RZ, [RZ] ;  /* 0x00000000fffff984 */ /* 0x000fe20000000800 */
[----:B------:R-:W-:Y:S01]  /*49e0*/  @!PT LDS RZ, [RZ] ;  /* 0x00000000fffff984 */ /* 0x000fe20000000800 */
[----:B------:R-:W-:Y:S01]  /*49f0*/  @!PT LDS RZ, [RZ] ;  /* 0x00000000fffff984 */ /* 0x000fe20000000800 */
[----:B------:R-:W-:Y:S01]  /*4a00*/  @!PT LDS RZ, [RZ] ;  /* 0x00000000fffff984 */ /* 0x000fe20000000800 */
[----:B------:R4:W-:Y:S06]  /*4a10*/  MEMBAR.ALL.CTA ;  /* 0x0000000000007992 */ /* 0x0009ec0000008000 */
[----:B----4-:R-:W4:Y:S01]  /*4a20*/  FENCE.VIEW.ASYNC.S ;  /* 0x00000000000073c6 */ /* 0x010f220000000000 */
[----:B---3--:R-:W-:Y:S11]  /*4a30*/  LOP3.LUT P0, RZ, R6, 0x1, RZ, 0xc0, !PT ;  /* 0x0000000106ff7812 */ /* 0x008ff6000780c0ff */
[----:B------:R-:W-:Y:S02]  /*4a40*/  @!UPT UIADD3 URZ, UPT, UPT, URZ, URZ, URZ ;  /* 0x000000fffffff290 */ /* 0x000fe4000fffe0ff */
[----:B----4-:R-:W-:Y:S01]  /*4a50*/  VOTEU.ANY UP2, P0 ;  /* 0x0000000000ff7886 */ /* 0x010fe20000040100 */
[----:B------:R-:W-:Y:S11]  /*4a60*/  PLOP3.LUT P0, PT, PT, PT, UP2, 0x80, 0x8 ;  /* 0x000000000008781c */ /* 0x000ff60003f0f028 */
[----:B------:R-:W-:Y:S02]  /*4a70*/  @!UPT UIADD3 URZ, UPT, UPT, URZ, URZ, URZ ;  /* 0x000000fffffff290 */ /* 0x000fe4000fffe0ff */
[----:B--2---:R-:W-:Y:S02]  /*4a80*/  @P0 SHF.R.U32.HI R0, RZ, 0x10, R5 ;  /* 0x00000010ff000819 */ /* 0x004fe40000011605 */
[----:B------:R-:W-:Y:S02]  /*4a90*/  @P0 MOV R2, R4 ;  /* 0x0000000400020202 */ /* 0x000fe40000000f00 */
[----:B------:R-:W-:Y:S01]  /*4aa0*/  @P0 R2UR UR4, R0 ;  /* 0x00000000000402ca */ /* 0x000fe200000e0000 */
[----:B------:R-:W-:Y:S01]  /*4ab0*/  VIADD R0, R3, 0x80 ;  /* 0x0000008003007836 */ /* 0x000fe20000000000 */
[----:B------:R-:W-:Y:S02]  /*4ac0*/  @P0 LOP3.LUT R4, R5, 0xffff, RZ, 0xc0, !PT ;  /* 0x0000ffff05040812 */ /* 0x000fe400078ec0ff */
[----:B------:R-:W-:Y:S02]  /*4ad0*/  @P0 R2UR UR6, R2 ;  /* 0x00000000020602ca */ /* 0x000fe400000e0000 */
[----:B------:R-:W-:Y:S02]  /*4ae0*/  PRMT R0, RZ, 0x654, R0 ;  /* 0x00000654ff007816 */ /* 0x000fe40000000000 */
[----:B------:R-:W-:Y:S02]  /*4af0*/  @P0 R2UR UR5, R4 ;  /* 0x00000000040502ca */ /* 0x000fe400000e0000 */
[----:B------:R2:W-:Y:S03]  /*4b00*/  SYNCS.ARRIVE.TRANS64.RED.A1T0 RZ, [R0+URZ], RZ ;  /* 0x000000ff00ff79a7 */ /* 0x0005e600081004ff */
[----:B------:R-:W-:Y:S04]  /*4b10*/  @UP2 UMOV UR26, UR4 ;  /* 0x00000004001a2c82 */ /* 0x000fe80008000000 */
[----:B------:R-:W-:Y:S04]  /*4b20*/  @UP2 UMOV UR13, UR6 ;  /* 0x00000006000d2c82 */ /* 0x000fe80008000000 */
[----:B------:R-:W-:Y:S01]  /*4b30*/  @UP2 UMOV UR7, UR5 ;  /* 0x0000000500072c82 */ /* 0x000fe20008000000 */
[----:B------:R-:W-:Y:S05]  /*4b40*/  BRA.U !UP0, `(.L_x_80) ;  /* 0x0000000108c07547 */ /* 0x000fea000b800000 */
[----:B------:R-:W-:Y:S02]  /*4b50*/  UIMAD.WIDE.U32 UR10, UR7, UR35, URZ ;  /* 0x00000023070a72a5 */ /* 0x000fe4000f8e00ff */
[----:B------:R-:W-:Y:S02]  /*4b60*/  UP2UR UR12, UPR, URZ, 0x4 ;  /* 0x00000004ff0c7883 */ /* 0x000fe40008000000 */
[----:B------:R-:W-:Y:S02]  /*4b70*/  UISETP.NE.AND UP2, UPT, UR34, 0x1, UPT ;  /* 0x000000012200788c */ /* 0x000fe4000bf45270 */
[----:B------:R-:W-:Y:S02]  /*4b80*/  UIMAD.WIDE.U32 UR18, UR13, UR32, URZ ;  /* 0x000000200d1272a5 */ /* 0x000fe4000f8e00ff */
[----:B------:R-:W-:Y:S02]  /*4b90*/  USEL UR4, UR27, UR31, !UP2 ;  /* 0x0000001f1b047287 */ /* 0x000fe4000d000000 */
[----:B------:R-:W-:Y:S02]  /*4ba0*/  UISETP.NE.AND UP0, UPT, UR16, 0x1, UPT ;  /* 0x000000011000788c */ /* 0x000fe4000bf05270 */
[----:B------:R-:W-:Y:S02]  /*4bb0*/  UP2UR UR17, UPR, URZ, 0x2 ;  /* 0x00000002ff117883 */ /* 0x000fe40008000000 */
[----:B------:R-:W-:Y:S02]  /*4bc0*/  UISETP.NE.AND UP1, UPT, UR39, 0x1, UPT ;  /* 0x000000012700788c */ /* 0x000fe4000bf25270 */
[----:B-1----:R-:W-:Y:S02]  /*4bd0*/  UIMAD.WIDE.U32 UR20, UR4, UR14, URZ ;  /* 0x0000000e041472a5 */ /* 0x002fe4000f8e00ff */
[----:B------:R-:W-:Y:S01]  /*4be0*/  USEL UR8, UR30, UR36, !UP0 ;  /* 0x000000241e087287 */ /* 0x000fe2000c000000 */
[----:B------:R-:W-:Y:S02]  /*4bf0*/  UMOV UR5, UR11 ;  /* 0x0000000b00057c82 */ /* 0x000fe40008000000 */
[----:B------:R-:W-:Y:S02]  /*4c00*/  USHF.R.U32.HI UR6, URZ, UR38, UR5 ;  /* 0x00000026ff067299 */ /* 0x000fe40008011605 */
[----:B------:R-:W-:Y:S02]  /*4c10*/  UIMAD.WIDE.U32 UR22, UR8, UR14, URZ ;  /* 0x0000000e081672a5 */ /* 0x000fe4000f8e00ff */
[----:B------:R-:W-:Y:S02]  /*4c20*/  USEL UR6, UR7, UR6, !UP2 ;  /* 0x0000000607067287 */ /* 0x000fe4000d000000 */
[----:B------:R-:W-:Y:S02]  /*4c30*/  UISETP.NE.AND UP2, UPT, UR12, URZ, UPT ;  /* 0x000000ff0c00728c */ /* 0x000fe4000bf45270 */
[----:B------:R-:W-:Y:S01]  /*4c40*/  UIMAD.WIDE.U32 UR10, UR6, UR14, URZ ;  /* 0x0000000e060a72a5 */ /* 0x000fe2000f8e00ff */
[----:B------:R-:W-:Y:S02]  /*4c50*/  UMOV UR5, UR19 ;  /* 0x0000001300057c82 */ /* 0x000fe40008000000 */
[----:B------:R-:W-:Y:S03]  /*4c60*/  USHF.R.U32.HI UR9, URZ, UR33, UR5 ;  /* 0x00000021ff097299 */ /* 0x000fe60008011605 */
[----:B------:R-:W-:Y:S02]  /*4c70*/  UMOV UR5, UR21 ;  /* 0x0000001500057c82 */ /* 0x000fe40008000000 */
[----:B------:R-:W-:Y:S03]  /*4c80*/  @UP1 USHF.R.U32.HI UR4, URZ, UR15, UR5 ;  /* 0x0000000fff041299 */ /* 0x000fe60008011605 */
[----:B------:R-:W-:Y:S01]  /*4c90*/  UMOV UR5, UR23 ;  /* 0x0000001700057c82 */ /* 0x000fe20008000000 */
[----:B------:R-:W-:Y:S02]  /*4ca0*/  UIMAD UR4, UR39, UR4, URZ ;  /* 0x00000004270472a4 */ /* 0x000fe4000f8e02ff */
[----:B------:R-:W-:Y:S02]  /*4cb0*/  @UP1 USHF.R.U32.HI UR8, URZ, UR15, UR5 ;  /* 0x0000000fff081299 */ /* 0x000fe40008011605 */
[----:B------:R-:W-:Y:S02]  /*4cc0*/  USEL UR5, UR13, UR9, !UP0 ;  /* 0x000000090d057287 */ /* 0x000fe4000c000000 */
[----:B------:R-:W-:Y:S02]  /*4cd0*/  UIMAD UR9, UR39, UR8, URZ ;  /* 0x00000008270972a4 */ /* 0x000fe4000f8e02ff */
[----:B------:R-:W-:Y:S03]  /*4ce0*/  UISETP.GE.AND UP0, UPT, UR6, UR4, UPT ;  /* 0x000000040600728c */ /* 0x000fe6000bf06270 */
[----:B------:R-:W-:Y:S01]  /*4cf0*/  UMOV UR4, UR11 ;  /* 0x0000000b00047c82 */ /* 0x000fe20008000000 */
[----:B------:R-:W-:Y:S02]  /*4d00*/  UISETP.GE.OR UP0, UPT, UR5, UR9, UP0 ;  /* 0x000000090500728c */ /* 0x000fe40008706670 */
[----:B------:R-:W-:Y:S02]  /*4d10*/  USHF.R.U32.HI UR4, URZ, UR15, UR4 ;  /* 0x0000000fff047299 */ /* 0x000fe40008011604 */
[----:B------:R-:W-:Y:S02]  /*4d20*/  UIMAD.WIDE.U32 UR10, UR5, UR14, URZ ;  /* 0x0000000e050a72a5 */ /* 0x000fe4000f8e00ff */
[----:B------:R-:W-:Y:S04]  /*4d30*/  USEL UR12, UR6, UR4, !UP1 ;  /* 0x00000004060c7287 */ /* 0x000fe8000c800000 */
[----:B------:R-:W-:Y:S01]  /*4d40*/  UIADD3 UR9, UPT, UPT, -UR12, URZ, URZ ;  /* 0x000000ff0c097290 */ /* 0x000fe2000fffe1ff */
[----:B------:R-:W-:Y:S02]  /*4d50*/  @!UP0 UMOV UR4, UR11 ;  /* 0x0000000b00048c82 */ /* 0x000fe40008000000 */
[----:B------:R-:W-:Y:S02]  /*4d60*/  @!UP0 USHF.R.U32.HI UR4, URZ, UR15, UR4 ;  /* 0x0000000fff048299 */ /* 0x000fe40008011604 */
[----:B------:R-:W-:Y:S02]  /*4d70*/  UIMAD UR9, UR39, UR9, UR6 ;  /* 0x00000009270972a4 */ /* 0x000fe4000f8e0206 */
[----:B------:R-:W-:Y:S02]  /*4d80*/  @!UP0 USEL UR4, UR5, UR4, !UP1 ;  /* 0x0000000405048287 */ /* 0x000fe4000c800000 */
[----:B------:R-:W-:Y:S02]  /*4d90*/  UISETP.NE.AND UP1, UPT, UR17, URZ, UPT ;  /* 0x000000ff1100728c */ /* 0x000fe4000bf25270 */
[----:B------:R-:W-:Y:S02]  /*4da0*/  @!UP0 UIMAD UR9, UR8, UR9, UR4 ;  /* 0x00000009080982a4 */ /* 0x000fe4000f8e0204 */
[----:B------:R-:W-:Y:S02]  /*4db0*/  @!UP0 UIADD3 UR10, UPT, UPT, UR12, -UR4, URZ ;  /* 0x800000040c0a8290 */ /* 0x000fe4000fffe0ff */
[----:B------:R-:W-:Y:S02]  /*4dc0*/  UIADD3 UR4, UPT, UPT, -UR5, URZ, URZ ;  /* 0x000000ff05047290 */ /* 0x000fe4000fffe1ff */
[----:B------:R-:W-:Y:S02]  /*4dd0*/  UIADD3 UR8, UPT, UPT, -UR6, URZ, URZ ;  /* 0x000000ff06087290 */ /* 0x000fe4000fffe1ff */
[----:B------:R-:W-:Y:S02]  /*4de0*/  @!UP0 UIMAD UR6, UR10, UR39, UR5 ;  /* 0x000000270a0682a4 */ /* 0x000fe4000f8e0205 */
[----:B------:R-:W-:Y:S02]  /*4df0*/  UIMAD UR13, UR16, UR4, UR13 ;  /* 0x00000004100d72a4 */ /* 0x000fe4000f8e020d */
[----:B------:R-:W-:Y:S01]  /*4e00*/  UIMAD UR7, UR34, UR8, UR7 ;  /* 0x00000008220772a4 */ /* 0x000fe2000f8e0207 */
[----:B------:R-:W-:Y:S02]  /*4e10*/  @!UP0 UMOV UR5, UR9 ;  /* 0x0000000900058c82 */ /* 0x000fe40008000000 */
[----:B------:R-:W-:Y:S02]  /*4e20*/  UIMAD UR13, UR5, UR16, UR13 ;  /* 0x00000010050d72a4 */ /* 0x000fe4000f8e020d */
[----:B------:R-:W-:Y:S11]  /*4e30*/  UIMAD UR7, UR6, UR34, UR7 ;  /* 0x00000022060772a4 */ /* 0x000ff6000f8e0207 */
[----:B------:R-:W-:Y:S01]  /*4e40*/  @!UPT UIADD3 URZ, UPT, UPT, URZ, URZ, URZ ;  /* 0x000000fffffff290 */ /* 0x000fe2000fffe0ff */
.L_x_80:
[----:B------:R-:W3:Y:S01]  /*4e50*/  @!UP3 LDCU.128 UR20, c[0x0][0xb10] ;  /* 0x00016200ff14b7ac */ /* 0x000ee20008000c00 */
[----:B------:R-:W-:Y:S04]  /*4e60*/  ISETP.NE.U32.AND P0, PT, RZ, UR28, PT ;  /* 0x0000001cff007c0c */ /* 0x000fe8000bf05070 */
[----:B------:R-:W-:Y:S01]  /*4e70*/  ISETP.NE.AND.EX P0, PT, RZ, UR29, PT, P0 ;  /* 0x0000001dff007c0c */ /* 0x000fe2000bf05300 */
[----:B------:R-:W4:Y:S01]  /*4e80*/  @!UP3 LDCU UR5, c[0x0][0xb0c] ;  /* 0x00016180ff05b7ac */ /* 0x000f220008000800 */
[----:B---3--:R-:W-:Y:S07]  /*4e90*/  UIMAD.WIDE.U32 UR8, UR13, UR20, URZ ;  /* 0x000000140d0872a5 */ /* 0x008fee000f8e00ff */
[----:B------:R-:W-:Y:S01]  /*4ea0*/  @!UP3 UMOV UR4, UR9 ;  /* 0x000000090004bc82 */ /* 0x000fe20008000000 */
[----:B----4-:R-:W-:Y:S02]  /*4eb0*/  @!UP3 UISETP.NE.AND UP0, UPT, UR5, 0x1, UPT ;  /* 0x000000010500b88c */ /* 0x010fe4000bf05270 */
[----:B------:R-:W-:Y:S02]  /*4ec0*/  @!UP3 USHF.R.U32.HI UR4, URZ, UR21, UR4 ;  /* 0x00000015ff04b299 */ /* 0x000fe40008011604 */
[----:B------:R-:W-:Y:S02]  /*4ed0*/  UIMAD.WIDE.U32 UR8, UR7, UR23, URZ ;  /* 0x00000017070872a5 */ /* 0x000fe4000f8e00ff */
[----:B------:R-:W-:Y:S02]  /*4ee0*/  @!UP3 USEL UR10, UR13, UR4, !UP0 ;  /* 0x000000040d0ab287 */ /* 0x000fe4000c000000 */
[----:B------:R-:W-:Y:S03]  /*4ef0*/  @!UP3 UISETP.NE.AND UP0, UPT, UR22, 0x1, UPT ;  /* 0x000000011600b88c */ /* 0x000fe6000bf05270 */
[----:B------:R-:W-:Y:S02]  /*4f00*/  @!UP3 UMOV UR6, UR9 ;  /* 0x000000090006bc82 */ /* 0x000fe40008000000 */
[----:B------:R-:W3:Y:S02]  /*4f10*/  @!UP3 LDCU UR4, c[0x0][0xb20] ;  /* 0x00016400ff04b7ac */ /* 0x000ee40008000800 */
[----:B---3--:R-:W-:Y:S04]  /*4f20*/  @!UP3 USHF.R.U32.HI UR6, URZ, UR4, UR6 ;  /* 0x00000004ff06b299 */ /* 0x008fe80008011606 */
[----:B------:R-:W-:Y:S04]  /*4f30*/  @!UP3 USEL UR6, UR7, UR6, !UP0 ;  /* 0x000000060706b287 */ /* 0x000fe8000c000000 */
[----:B------:R-:W-:Y:S02]  /*4f40*/  @!UP3 UIADD3 UR4, UPT, UPT, -UR10, UR6, URZ ;  /* 0x000000060a04b290 */ /* 0x000fe4000fffe1ff */
[----:B------:R-:W-:Y:S02]  /*4f50*/  @!UP3 UIADD3 UR6, UPT, UPT, UR10, -UR6, URZ ;  /* 0x800000060a06b290 */ /* 0x000fe4000fffe0ff */
[----:B------:R-:W-:Y:S02]  /*4f60*/  @!UP3 UIMAD UR13, UR4, UR5, UR13 ;  /* 0x00000005040db2a4 */ /* 0x000fe4000f8e020d */
[----:B------:R-:W-:Y:S01]  /*4f70*/  @!UP3 UIMAD UR7, UR6, UR22, UR7 ;  /* 0x000000160607b2a4 */ /* 0x000fe2000f8e0207 */
[----:B------:R-:W-:Y:S11]  /*4f80*/  BRA.U UP4, `(.L_x_81) ;  /* 0x0000000104107547 */ /* 0x000ff6000b800000 */
[----:B------:R-:W-:Y:S04]  /*4f90*/  MOV R2, UR37 ;  /* 0x0000002500027c02 */ /* 0x000fe80008000f00 */
[----:B------:R-:W-:Y:S04]  /*4fa0*/  SHF.L.U32 R2, R2, 0x1f, RZ ;  /* 0x0000001f02027819 */ /* 0x000fe800000006ff */
[----:B------:R-:W3:Y:S02]  /*4fb0*/  SYNCS.PHASECHK.TRANS64.TRYWAIT P1, [UR24+0x68], R2 ;  /* 0x00006802ff0075a7 */ /* 0x000ee40008021118 */
[----:B---3--:R-:W-:Y:S05]  /*4fc0*/  @!P1 BRA `(.L_x_82) ;  /* 0x0000002800109947 */ /* 0x008fea0003800000 */
.L_x_81:
[----:B------:R-:W-:Y:S05]  /*4fd0*/  BRA.U !UP6, `(.L_x_83) ;  /* 0x000000010e387547 */ /* 0x000fea000b800000 */
[----:B------:R-:W-:Y:S01]  /*4fe0*/  UPLOP3.LUT UP1, UPT, UPT, UPT, UP5, 0x80, 0x8 ;  /* 0x000000000008789c */ /* 0x000fe20003f2f050 */
[----:B--2---:R-:W-:Y:S01]  /*4ff0*/  HFMA2 R0, -RZ, RZ, 0, 5.9604644775390625e-08 ;  /* 0x00000001ff007431 */ /* 0x004fe200000001ff */
[----:B------:R-:W2:Y:S01]  /*5000*/  LDCU.64 UR8, c[0x0][0x358] ;  /* 0x00006b00ff0877ac */ /* 0x000ea20008000a00 */
[----:B------:R-:W-:Y:S03]  /*5010*/  IMAD.MOV.U32 R49, RZ, RZ, 0x1 ;  /* 0x00000001ff317424 */ /* 0x000fe600078e00ff */
[----:B------:R-:W-:Y:S05]  /*5020*/  PLOP3.LUT P1, PT, PT, PT, UP1, 0x80, 0x8 ;  /* 0x000000000008781c */ /* 0x000fea0003f2f018 */
[----:B------:R-:W3:Y:S01]  /*5030*/  @UP1 LDCU.64 UR4, c[0x0][0x888] ;  /* 0x00011100ff0417ac */ /* 0x000ee20008000a00 */
[----:B------:R-:W-:Y:S07]  /*5040*/  @UP1 UIMAD UR6, UR60, UR28, URZ ;  /* 0x0000001c3c0612a4 */ /* 0x000fee000f8e02ff */
[----:B------:R-:W-:Y:S01]  /*5050*/  @!P1 PRMT R49, R0, 0x7610, R49 ;  /* 0x0000761000319816 */ /* 0x000fe20000000031 */
[----:B---3--:R-:W-:Y:S06]  /*5060*/  @UP1 UIMAD.WIDE UR4, UR6, 0x4, UR4 ;  /* 0x00000004060418a5 */ /* 0x008fec000f8e0204 */
[----:B------:R-:W-:Y:S01]  /*5070*/  IMAD.U32 R2, RZ, RZ, UR4 ;  /* 0x00000004ff027e24 */ /* 0x000fe2000f8e00ff */
[----:B------:R-:W-:Y:S04]  /*5080*/  MOV R3, UR5 ;  /* 0x0000000500037c02 */ /* 0x000fe80008000f00 */
[----:B------:R-:W3:Y:S01]  /*5090*/  @!UP1 LDCU UR4, c[0x0][0x880] ;  /* 0x00011000ff0497ac */ /* 0x000ee20008000800 */
[----:B--2--5:R4:W5:Y:S02]  /*50a0*/  @P1 LDG.E R25, desc[UR8][R2.64] ;  /* 0x0000000802191981 */ /* 0x024964000c1e1900 */
[----:B---34-:R-:W-:Y:S07]  /*50b0*/  @!P1 IMAD.U32 R25, RZ, RZ, UR4 ;  /* 0x00000004ff199e24 */ /* 0x018fee000f8e00ff */
.L_x_83:
[----:B-----5:R-:W-:Y:S01]  /*50c0*/  @!P0 FSETP.EQ.AND P2, PT, R25, RZ, PT ;  /* 0x000000ff1900820b */ /* 0x020fe20003f42000 */
[----:B------:R-:W-:Y:S01]  /*50d0*/  @!UPT UIADD3 URZ, UPT, UPT, URZ, URZ, URZ ;  /* 0x000000fffffff290 */ /* 0x000fe2000fffe0ff */
[----:B------:R-:W-:Y:S11]  /*50e0*/  @!P0 BRA `(.L_x_84) ;  /* 0x0000000000148947 */ /* 0x000ff60003800000 */
[----:B------:R-:W-:Y:S02]  /*50f0*/  LOP3.LUT P0, RZ, R49, 0xff, RZ, 0xc0, !PT ;  /* 0x000000ff31ff7812 */ /* 0x000fe4000780c0ff */
[----:B------:R-:W-:Y:S04]  /*5100*/  PLOP3.LUT P2, PT, PT, PT, UP1, 0x80, 0x8 ;  /* 0x000000000008781c */ /* 0x000fe80003f4f018 */
[----:B------:R-:W-:Y:S07]  /*5110*/  PLOP3.LUT P2, PT, P2, PT, PT, 0x8, 0x80 ;  /* 0x000000000080781c */ /* 0x000fee000174e170 */
[----:B------:R-:W-:Y:S11]  /*5120*/  @P0 FSETP.EQ.AND P2, PT, R25, RZ, PT ;  /* 0x000000ff1900020b */ /* 0x000ff60003f42000 */
[----:B------:R-:W-:Y:S02]  /*5130*/  @!UPT UIADD3 URZ, UPT, UPT, URZ, URZ, URZ ;  /* 0x000000fffffff290 */ /* 0x000fe4000fffe0ff */
.L_x_84:
[----:B------:R-:W-:Y:S01]  /*5140*/  ULEA UR4, UR25, UR24, 0x3 ;  /* 0x0000001819047291 */ /* 0x000fe2000f8e18ff */
[----:B--2---:R-:W-:Y:S02]  /*5150*/  SHF.L.U32 R0, R11, 0x1f, RZ ;  /* 0x0000001f0b007819 */ /* 0x004fe400000006ff */
[----:B------:R-:W-:Y:S01]  /*5160*/  ELECT P1, URZ, PT ;  /* 0x0000000000ff782f */ /* 0x000fe20003820000 */
[----:B------:R-:W-:Y:S05]  /*5170*/  VIADD R10, R10, 0x1 ;  /* 0x000000010a0a7836 */ /* 0x000fea0000000000 */
[----:B------:R-:W2:Y:S02]  /*5180*/  SYNCS.PHASECHK.TRANS64.TRYWAIT P0, [UR4+0x50], R0 ;  /* 0x00005000ff0075a7 */ /* 0x000ea40008001104 */
[----:B--2---:R-:W-:Y:S05]  /*5190*/  @!P0 BRA `(.L_x_85) ;  /* 0x0000002400b48947 */ /* 0x004fea0003800000 */
.L_x_143:
[----:B------:R-:W-:Y:S01]  /*51a0*/  UIADD3 UR9, UPT, UPT, UR4, 0x40, URZ ;  /* 0x0000004004097890 */ /* 0x000fe2000fffe0ff */
[----:B------:R-:W-:Y:S01]  /*51b0*/  PLOP3.LUT P1, PT, P2, P1, PT, 0xf2, 0x2f ;  /* 0x00000000002f781c */ /* 0x000fe20001723e72 */
[----:B------:R-:W-:Y:S01]  /*51c0*/  UPLOP3.LUT UP4, UPT, UPT, UPT, UPT, 0x80, 0x8 ;  /* 0x000000000008789c */ /* 0x000fe20003f8f070 */
[----:B------:R-:W-:Y:S01]  /*51d0*/  R2UR UR23, R51 ;  /* 0x00000000331772ca */ /* 0x000fe200000e0000 */
[----:B------:R-:W-:Y:S01]  /*51e0*/  UMOV UR20, 0x0 ;  /* 0x0000000000147882 */ /* 0x000fe20000000000 */
[----:B------:R-:W-:Y:S01]  /*51f0*/  UMOV UR21, 0x10000000 ;  /* 0x1000000000157882 */ /* 0x000fe20000000000 */
[----:B------:R-:W-:Y:S01]  /*5200*/  UMOV UR12, UR60 ;  /* 0x0000003c000c7c82 */ /* 0x000fe20008000000 */
[----:B------:R-:W-:Y:S01]  /*5210*/  R2UR UR22, R52 ;  /* 0x00000000341672ca */ /* 0x000fe200000e0000 */
[----:B------:R-:W-:Y:S06]  /*5220*/  UMOV UR60, UR26 ;  /* 0x0000001a003c7c82 */ /* 0x000fec0008000000 */
[----:B------:R-:W-:Y:S01]  /*5230*/  VOTEU.ALL UP0, P1 ;  /* 0x0000000000ff7886 */ /* 0x000fe20000800000 */
[----:B--2---:R-:W-:Y:S04]  /*5240*/  @!P1 IADD3 R2, P0, PT, R12, 0x580, RZ ;  /* 0x000005800c029810 */ /* 0x004fe80007f1e0ff */
[----:B------:R-:W-:Y:S01]  /*5250*/  @!UP0 ULEA UR5, UR25, UR24, 0xc ;  /* 0x0000001819058291 */ /* 0x000fe2000f8e60ff */
[----:B------:R-:W-:Y:S01]  /*5260*/  @!P1 IMAD.X R0, RZ, RZ, R13, P0 ;  /* 0x000000ffff009224 */ /* 0x000fe200000e060d */
[----:B------:R-:W-:Y:S01]  /*5270*/  @!UP0 USHF.L.U32 UR10, UR45, 0x5, URZ ;  /* 0x000000052d0a8899 */ /* 0x000fe200080006ff */
[----:B------:R-:W-:Y:S01]  /*5280*/  @!P1 R2UR UR6, R2 ;  /* 0x00000000020692ca */ /* 0x000fe200000e0000 */
[----:B------:R-:W-:Y:S01]  /*5290*/  @!UP0 UIADD3 UR8, UPT, UPT, UR5, 0x200, URZ ;  /* 0x0000020005088890 */ /* 0x000fe2000fffe0ff */
[C---:B------:R-:W-:Y:S01]  /*52a0*/  ISETP.NE.AND P0, PT, R10.reuse, 0x2, PT ;  /* 0x000000020a00780c */ /* 0x040fe20003f05270 */
[----:B------:R-:W-:Y:S02]  /*52b0*/  UIADD3 UR5, UPT, UPT, UR25, 0x1, URZ ;  /* 0x0000000119057890 */ /* 0x000fe4000fffe0ff */
[----:B------:R-:W-:Y:S01]  /*52c0*/  @!UP0 USHF.L.U32 UR11, UR48, 0x6, URZ ;  /* 0x00000006300b8899 */ /* 0x000fe200080006ff */
[----:B------:R-:W-:Y:S01]  /*52d0*/  SEL R10, R10, RZ, P0 ;  /* 0x000000ff0a0a7207 */ /* 0x000fe20000000000 */
[----:B------:R-:W-:Y:S02]  /*52e0*/  UISETP.NE.AND UP0, UPT, UR5, 0x2, UPT ;  /* 0x000000020500788c */ /* 0x000fe4000bf05270 */
[----:B------:R-:W-:Y:S02]  /*52f0*/  UIADD3 UR45, UPT, UPT, UR7, UR23, URZ ;  /* 0x00000017072d7290 */ /* 0x000fe4000fffe0ff */
[----:B------:R-:W-:Y:S01]  /*5300*/  USEL UR25, UR5, URZ, UP0 ;  /* 0x000000ff05197287 */ /* 0x000fe20008000000 */
[----:B------:R-:W-:Y:S01]  /*5310*/  @!P1 R2UR UR5, R0 ;  /* 0x00000000000592ca */ /* 0x000fe200000e0000 */
[----:B------:R-:W-:Y:S01]  /*5320*/  IMAD.U32 R2, RZ, RZ, UR6 ;  /* 0x00000006ff027e24 */ /* 0x000fe2000f8e00ff */
[----:B------:R-:W-:Y:S01]  /*5330*/  USEL UR17, URZ, 0x1, UP0 ;  /* 0x00000001ff117887 */ /* 0x000fe20008000000 */
[----:B------:R-:W-:Y:S01]  /*5340*/  SEL R0, RZ, 0x1, P0 ;  /* 0x00000001ff007807 */ /* 0x000fe20000000000 */
[----:B------:R-:W-:Y:S01]  /*5350*/  VOTEU.ALL UP0, P1 ;  /* 0x0000000000ff7886 */ /* 0x000fe20000800000 */
[----:B------:R-:W-:Y:S01]  /*5360*/  UIADD3 UR48, UPT, UPT, UR13, UR22, URZ ;  /* 0x000000160d307290 */ /* 0x000fe2000fffe0ff */
[----:B------:R-:W-:Y:S02]  /*5370*/  @!P1 R2UR UR18, R2 ;  /* 0x00000000021292ca */ /* 0x000fe400000e0000 */
[----:B------:R-:W-:Y:S02]  /*5380*/  LOP3.LUT R9, R9, R0, RZ, 0x3c, !PT ;  /* 0x0000000009097212 */ /* 0x000fe400078e3cff */
[----:B------:R-:W-:Y:S03]  /*5390*/  LOP3.LUT R11, R11, UR17, RZ, 0x3c, !PT ;  /* 0x000000110b0b7c12 */ /* 0x000fe6000f8e3cff */
[----:B------:R-:W-:Y:S01]  /*53a0*/  IMAD.U32 R3, RZ, RZ, UR5 ;  /* 0x00000005ff037e24 */ /* 0x000fe2000f8e00ff */
[----:B------:R-:W-:Y:S04]  /*53b0*/  UPRMT UR5, UR61, 0x654, UR9 ;  /* 0x000006543d057896 */ /* 0x000fe80008000009 */
[----:B------:R-:W-:Y:S11]  /*53c0*/  @!P1 R2UR UR19, R3 ;  /* 0x00000000031392ca */ /* 0x000ff600000e0000 */
[----:B------:R-:W-:Y:S02]  /*53d0*/  @!UPT UIADD3 URZ, UPT, UPT, URZ, URZ, URZ ;  /* 0x000000fffffff290 */ /* 0x000fe4000fffe0ff */
[----:B------:R2:W-:Y:S01]  /*53e0*/  @!UP0 UTMALDG.3D [UR8], [UR18], desc[UR20] ;  /* 0x00001408120085b4 */ /* 0x0005e20008011000 */
[----:B------:R2:W-:Y:S01]  /*53f0*/  @!P1 SYNCS.ARRIVE.TRANS64.RED.A0TR RZ, [UR4+0x40], R8 ;  /* 0x00004008ffff99a7 */ /* 0x0005e20008300404 */
[----:B------:R-:W-:Y:S01]  /*5400*/  SYNCS.ARRIVE.TRANS64.RED.A1T0 RZ, [UR5], RZ ;  /* 0x000000ffffff79a7 */ /* 0x000fe20008100405 */
[----:B------:R-:W-:Y:S05]  /*5410*/  BRA.U UP2, `(.L_x_86) ;  /* 0xfffffff502507547 */ /* 0x000fea000b83ffff */
[----:B------:R-:W-:Y:S01]  /*5420*/  UIADD3 UR24, UPT, UPT, UR24, 0x50, URZ ;  /* 0x0000005018187890 */ /* 0x000fe2000fffe0ff */
[----:B------:R-:W-:-:S03]  /*5430*/  SHF.L.U32 R2, R11, 0x1f, RZ ;  /* 0x0000001f0b027819 */ /* 0x000fc600000006ff */
[----:B------:R-:W-:-:S09]  /*5440*/  ULEA UR4, UR25, UR24, 0x3 ;  /* 0x0000001819047291 */ /* 0x000fd2000f8e18ff */
[----:B------:R-:W3:Y:S02]  /*5450*/  SYNCS.PHASECHK.TRANS64.TRYWAIT P0, [UR4], R2 ;  /* 0x00000002ff0075a7 */ /* 0x000ee40008001104 */
[----:B---3--:R-:W-:Y:S05]  /*5460*/  @!P0 BRA `(.L_x_87) ;  /* 0x0000002400188947 */ /* 0x008fea0003800000 */
.L_x_145:
[----:B------:R-:W-:-:S04]  /*5470*/  UIADD3 UR4, UPT, UPT, UR25, 0x1, URZ ;  /* 0x0000000119047890 */ /* 0x000fc8000fffe0ff */
[----:B------:R-:W-:-:S04]  /*5480*/  UISETP.NE.AND UP0, UPT, UR4, 0x2, UPT ;  /* 0x000000020400788c */ /* 0x000fc8000bf05270 */
[----:B------:R-:W-:Y:S02]  /*5490*/  USEL UR5, URZ, 0x1, UP0 ;  /* 0x00000001ff057887 */ /* 0x000fe40008000000 */
[----:B------:R-:W-:-:S04]  /*54a0*/  USEL UR4, UR4, URZ, UP0 ;  /* 0x000000ff04047287 */ /* 0x000fc80008000000 */
[----:B------:R-:W-:Y:S01]  /*54b0*/  ULEA UR4, UR4, UR24, 0x3 ;  /* 0x0000001804047291 */ /* 0x000fe2000f8e18ff */
[----:B---3--:R-:W-:-:S04]  /*54c0*/  LOP3.LUT R2, R11, UR5, RZ, 0x3c, !PT ;  /* 0x000000050b027c12 */ /* 0x008fc8000f8e3cff */
[----:B------:R-:W-:Y:S01]  /*54d0*/  SHF.L.U32 R2, R2, 0x1f, RZ ;  /* 0x0000001f02027819 */ /* 0x000fe200000006ff */
[----:B------:R-:W-:-:S07]  /*54e0*/  IMAD.U32 R0, RZ, RZ, UR4 ;  /* 0x00000004ff007e24 */ /* 0x000fce000f8e00ff */
.L_x_88:
[----:B---3--:R3:W4:Y:S02]  /*54f0*/  SYNCS.PHASECHK.TRANS64.TRYWAIT P0, [R0+URZ], R2 ;  /* 0x00000002000075a7 */ /* 0x00872400080011ff */
[----:B----4-:R-:W-:Y:S05]  /*5500*/  @!P0 NANOSLEEP.SYNCS 0x989680 ;  /* 0x009896800000895d */ /* 0x010fea0003900000 */
[----:B------:R-:W4:Y:S02]  /*5510*/  @!P0 SYNCS.PHASECHK.TRANS64 P0, [R0+URZ], R2 ;  /* 0x00000002000085a7 */ /* 0x000f2400080010ff */
[----:B-12-4-:R-:W-:Y:S05]  /*5520*/  @P0 EXIT ;  /* 0x000000000000094d */ /* 0x016fea0003800000 */
[----:B------:R-:W-:Y:S05]  /*5530*/  BRA `(.L_x_88) ;  /* 0xfffffffc00ec7947 */ /* 0x000fea000383ffff */
.L_x_78:
[----:B------:R-:W-:-:S06]  /*5540*/  UISETP.GE.AND UP0, UPT, UR18, 0x4, UPT ;  /* 0x000000041200788c */ /* 0x000fcc000bf06270 */
[----:B------:R-:W-:-:S13]  /*5550*/  PLOP3.LUT P0, PT, PT, PT, UP0, 0x80, 0x8 ;  /* 0x000000000008781c */ /* 0x000fda0003f0f008 */
[----:B-1----:R-:W-:Y:S05]  /*5560*/  @!P0 EXIT ;  /* 0x000000000000894d */ /* 0x002fea0003800000 */
[----:B------:R-:W-:Y:S01]  /*5570*/  BAR.SYNC.DEFER_BLOCKING 0x6, 0xa0 ;  /* 0x0182800000007b1d */ /* 0x000fe20000010000 */
[C---:B------:R-:W-:Y:S01]  /*5580*/  IMAD.SHL.U32 R5, R59.reuse, 0x20, RZ ;  /* 0x000000203b057824 */ /* 0x040fe200078e00ff */
[----:B------:R-:W-:Y:S01]  /*5590*/  SHF.R.U32.HI R6, RZ, 0x1, R59 ;  /* 0x00000001ff067819 */ /* 0x000fe2000001163b */
[C---:B------:R-:W-:Y:S01]  /*55a0*/  IMAD.SHL.U32 R4, R59.reuse, 0x10, RZ ;  /* 0x000000103b047824 */ /* 0x040fe200078e00ff */
[C---:B------:R-:W-:Y:S01]  /*55b0*/  LOP3.LUT P0, RZ, R59.reuse, 0x4, RZ, 0xc0, !PT ;  /* 0x000000043bff7812 */ /* 0x040fe2000780c0ff */
[----:B------:R-:W-:Y:S01]  /*55c0*/  IMAD.U32 R23, R59, 0x10000, RZ ;  /* 0x000100003b177824 */ /* 0x000fe200078e00ff */
[----:B------:R-:W-:Y:S02]  /*55d0*/  UMOV UR43, 0x400 ;  /* 0x00000400002b7882 */ /* 0x000fe40000000000 */
[----:B------:R-:W1:Y:S01]  /*55e0*/  LDC.64 R44, c[0x0][0x888] ;  /* 0x00022200ff2c7b82 */ /* 0x000e620000000a00 */
[----:B------:R-:W-:Y:S01]  /*55f0*/  ULEA UR43, UR61, UR43, 0x18 ;  /* 0x0000002b3d2b7291 */ /* 0x000fe2000f8ec0ff */
[----:B------:R-:W-:Y:S01]  /*5600*/  LOP3.LUT R7, R5, 0xc0, RZ, 0xc0, !PT ;  /* 0x000000c005077812 */ /* 0x000fe200078ec0ff */
[----:B------:R-:W-:Y:S01]  /*5610*/  IMAD.SHL.U32 R48, R59, 0x4, RZ ;  /* 0x000000043b307824 */ /* 0x000fe200078e00ff */
[----:B------:R-:W-:Y:S01]  /*5620*/  LOP3.LUT R4, R4, 0x600, RZ, 0xc0, !PT ;  /* 0x0000060004047812 */ /* 0x000fe200078ec0ff */
[----:B------:R-:W-:Y:S01]  /*5630*/  IMAD.MOV.U32 R58, RZ, RZ, 0x10 ;  /* 0x00000010ff3a7424 */ /* 0x000fe200078e00ff */
[----:B------:R-:W-:Y:S01]  /*5640*/  LOP3.LUT R6, R7, 0x8, R6, 0xf8, !PT ;  /* 0x0000000807067812 */ /* 0x000fe200078ef806 */
[----:B------:R-:W-:Y:S01]  /*5650*/  IMAD.MOV.U32 R57, RZ, RZ, 0x1 ;  /* 0x00000001ff397424 */ /* 0x000fe200078e00ff */
[----:B------:R-:W2:Y:S01]  /*5660*/  LDC.64 R46, c[0x0][0x890] ;  /* 0x00022400ff2e7b82 */ /* 0x000ea20000000a00 */
[--C-:B------:R-:W-:Y:S01]  /*5670*/  LOP3.LUT R4, R4, 0x20, R5.reuse, 0xf8, !PT ;  /* 0x0000002004047812 */ /* 0x100fe200078ef805 */
[----:B------:R-:W-:Y:S01]  /*5680*/  IMAD.MOV.U32 R22, RZ, RZ, RZ ;  /* 0x000000ffff167224 */ /* 0x000fe200078e00ff */
[----:B------:R-:W-:Y:S01]  /*5690*/  LOP3.LUT R23, R23, 0x600000, RZ, 0xc0, !PT ;  /* 0x0060000017177812 */ /* 0x000fe200078ec0ff */
[----:B------:R-:W-:Y:S01]  /*56a0*/  IMAD.MOV.U32 R56, RZ, RZ, RZ ;  /* 0x000000ffff387224 */ /* 0x000fe200078e00ff */
[----:B------:R-:W-:Y:S01]  /*56b0*/  LOP3.LUT R48, R6, 0x18, R48, 0x78, !PT ;  /* 0x0000001806307812 */ /* 0x000fe200078e7830 */
[----:B------:R-:W-:Y:S01]  /*56c0*/  IMAD.MOV.U32 R53, RZ, RZ, RZ ;  /* 0x000000ffff357224 */ /* 0x000fe200078e00ff */
[----:B------:R-:W-:Y:S01]  /*56d0*/  LOP3.LUT R4, R4, 0x100, R5, 0xf8, !PT ;  /* 0x0000010004047812 */ /* 0x000fe200078ef805 */
[----:B------:R-:W3:Y:S01]  /*56e0*/  LDC.64 R42, c[0x0][0x8b0] ;  /* 0x00022c00ff2a7b82 */ /* 0x000ee20000000a00 */
[----:B------:R-:W4:Y:S01]  /*56f0*/  LDS R0, [UR43+0x120] ;  /* 0x0001202bff007984 */ /* 0x000f220008000800 */
[----:B------:R-:W-:-:S02]  /*5700*/  LOP3.LUT R59, R59, 0x60, RZ, 0xc0, !PT ;  /* 0x000000603b3b7812 */ /* 0x000fc400078ec0ff */
[----:B------:R-:W-:Y:S02]  /*5710*/  CS2R R54, SRZ ;  /* 0x0000000000367805 */ /* 0x000fe4000001ff00 */
[----:B------:R-:W-:Y:S01]  /*5720*/  LOP3.LUT R48, R4, R48, RZ, 0xfc, !PT ;  /* 0x0000003004307212 */ /* 0x000fe200078efcff */
[----:B------:R-:W1:Y:S01]  /*5730*/  LDCU UR49, c[0x0][0x370] ;  /* 0x00006e00ff3177ac */ /* 0x000e620008000800 */
[----:B------:R-:W-:Y:S01]  /*5740*/  SEL R58, R58, 0xfffffff0, !P0 ;  /* 0xfffffff03a3a7807 */ /* 0x000fe20004000000 */
[----:B------:R-:W1:Y:S01]  /*5750*/  LDC.64 R40, c[0x0][0x8a8] ;  /* 0x00022a00ff287b82 */ /* 0x000e620000000a00 */
[----:B------:R-:W1:Y:S01]  /*5760*/  LDCU.64 UR62, c[0x0][0x348] ;  /* 0x00006900ff3e77ac */ /* 0x000e620008000a00 */
[----:B------:R-:W1:Y:S01]  /*5770*/  LDCU UR42, c[0x0][0xb0c] ;  /* 0x00016180ff2a77ac */ /* 0x000e620008000800 */
[----:B------:R-:W1:Y:S01]  /*5780*/  LDCU UR38, c[0x0][0xb30] ;  /* 0x00016600ff2677ac */ /* 0x000e620008000800 */
[----:B------:R-:W1:Y:S01]  /*5790*/  LDCU.64 UR56, c[0x0][0x888] ;  /* 0x00011100ff3877ac */ /* 0x000e620008000a00 */
[----:B------:R-:W1:Y:S01]  /*57a0*/  LDCU.64 UR40, c[0x0][0xb28] ;  /* 0x00016500ff2877ac */ /* 0x000e620008000a00 */
[----:B------:R-:W1:Y:S01]  /*57b0*/  LDCU.128 UR52, c[0x0][0xb10] ;  /* 0x00016200ff3477ac */ /* 0x000e620008000c00 */
[----:B------:R-:W1:Y:S01]  /*57c0*/  LDCU UR47, c[0x0][0x374] ;  /* 0x00006e80ff2f77ac */ /* 0x000e620008000800 */
[----:B------:R-:W-:Y:S01]  /*57d0*/  UIADD3 UR58, UPT, UPT, UR43, 0x200, URZ ;  /* 0x000002002b3a7890 */ /* 0x000fe2000fffe0ff */
[----:B------:R-:W-:Y:S01]  /*57e0*/  UMOV UR44, URZ ;  /* 0x000000ff002c7c82 */ /* 0x000fe20008000000 */
[----:B------:R-:W-:Y:S01]  /*57f0*/  UMOV UR46, URZ ;  /* 0x000000ff002e7c82 */ /* 0x000fe20008000000 */
[----:B--2-4-:R-:W-:-:S09]  /*5800*/  IMAD.IADD R23, R0, 0x1, R23 ;  /* 0x0000000100177824 */ /* 0x014fd200078e0217 */
.L_x_108:
[----:B------:R-:W-:Y:S02]  /*5810*/  LEA R3, R53, UR43, 0x3 ;  /* 0x0000002b35037c11 */ /* 0x000fe4000f8e18ff */
[----:B------:R-:W-:Y:S02]  /*5820*/  SHF.L.U32 R0, R55, 0x1f, RZ ;  /* 0x0000001f37007819 */ /* 0x000fe400000006ff */
[----:B------:R-:W-:Y:S02]  /*5830*/  LEA R4, R53, UR43, 0x4 ;  /* 0x0000002b35047c11 */ /* 0x000fe4000f8e20ff */
[----:B------:R-:W2:Y:S02]  /*5840*/  SYNCS.PHASECHK.TRANS64.TRYWAIT P0, [R3+URZ+0x70], R0 ;  /* 0x00007000030075a7 */ /* 0x000ea400080011ff */
[----:B--2---:R-:W-:Y:S05]  /*5850*/  @!P0 BRA `(.L_x_89) ;  /* 0x0000002000348947 */ /* 0x004fea0003800000 */
.L_x_146:
        /* <DEDUP_REMOVED lines=8> */
[----:B----4-:R-:W-:Y:S11]  /*58e0*/  LOP3.LUT P0, RZ, R6, 0x1, RZ, 0xc0, !PT ;  /* 0x0000000106ff7812 */ /* 0x010ff6000780c0ff */
[----:B------:R-:W-:Y:S02]  /*58f0*/  @!UPT UIADD3 URZ, UPT, UPT, URZ, URZ, URZ ;  /* 0x000000fffffff290 */ /* 0x000fe4000fffe0ff */
[----:B-1----:R-:W-:Y:S01]  /*5900*/  VOTEU.ANY UP1, P0 ;  /* 0x0000000000ff7886 */ /* 0x002fe20000020100 */
[----:B------:R-:W-:Y:S01]  /*5910*/  PLOP3.LUT P0, PT, PT, PT, UP1, 0x80, 0x8 ;  /* 0x000000000008781c */ /* 0x000fe20003f0f018 */
[----:B------:R-:W-:Y:S11]  /*5920*/  UP2UR UR50, UPR, URZ, 0x2 ;  /* 0x00000002ff327883 */ /* 0x000ff60008000000 */
[----:B------:R-:W-:Y:S01]  /*5930*/  @!UPT UIADD3 URZ, UPT, UPT, URZ, URZ, URZ ;  /* 0x000000fffffff290 */ /* 0x000fe2000fffe0ff */
        /* <DEDUP_REMOVED lines=13> */
[----:B------:R-:W2:Y:S01]  /*5a10*/  LDCU UR12, c[0x0][0xb20] ;  /* 0x00016400ff0c77ac */ /* 0x000ea20008000800 */
[----:B------:R-:W-:Y:S02]  /*5a20*/  UIMAD.WIDE.U32 UR4, UR47, UR55, URZ ;  /* 0x000000372f0472a5 */ /* 0x000fe4000f8e00ff */
[----:B------:R-:W-:Y:S02]  /*5a30*/  UIMAD.WIDE.U32 UR6, UR49, UR52, URZ ;  /* 0x00000034310672a5 */ /* 0x000fe4000f8e00ff */
[----:B------:R-:W-:Y:S02]  /*5a40*/  UISETP.NE.AND UP0, UPT, UR54, 0x1, UPT ;  /* 0x000000013600788c */ /* 0x000fe4000bf05270 */
[----:B------:R-:W-:Y:S02]  /*5a50*/  UIMAD.WIDE.U32 UR8, UR36, UR55, URZ ;  /* 0x00000037240872a5 */ /* 0x000fe4000f8e00ff */
[----:B------:R-:W-:Y:S02]  /*5a60*/  UIMAD.WIDE.U32 UR10, UR37, UR52, URZ ;  /* 0x00000034250a72a5 */ /* 0x000fe4000f8e00ff */
[----:B------:R-:W-:Y:S02]  /*5a70*/  UISETP.NE.AND UP1, UPT, UR42, 0x1, UPT ;  /* 0x000000012a00788c */ /* 0x000fe4000bf25270 */
[----:B------:R-:W-:Y:S01]  /*5a80*/  UISETP.NE.AND UP2, UPT, UR39, 0x1, UPT ;  /* 0x000000012700788c */ /* 0x000fe2000bf45270 */
[----:B------:R-:W-:Y:S02]  /*5a90*/  UMOV UR4, UR5 ;  /* 0x0000000500047c82 */ /* 0x000fe40008000000 */
[----:B--2---:R-:W-:Y:S03]  /*5aa0*/  USHF.R.U32.HI UR5, URZ, UR12, UR4 ;  /* 0x0000000cff057299 */ /* 0x004fe60008011604 */
[----:B------:R-:W-:Y:S02]  /*5ab0*/  UMOV UR4, UR7 ;  /* 0x0000000700047c82 */ /* 0x000fe40008000000 */
[----:B------:R-:W-:Y:S02]  /*5ac0*/  USHF.R.U32.HI UR7, URZ, UR53, UR4 ;  /* 0x00000035ff077299 */ /* 0x000fe40008011604 */
[----:B------:R-:W-:Y:S02]  /*5ad0*/  USEL UR4, UR47, UR5, !UP0 ;  /* 0x000000052f047287 */ /* 0x000fe4000c000000 */
[----:B------:R-:W-:Y:S01]  /*5ae0*/  USEL UR7, UR49, UR7, !UP1 ;  /* 0x0000000731077287 */ /* 0x000fe2000c800000 */
[----:B------:R-:W-:Y:S01]  /*5af0*/  UMOV UR5, UR9 ;  /* 0x0000000900057c82 */ /* 0x000fe20008000000 */
[----:B------:R-:W-:Y:S02]  /*5b00*/  UIMAD.WIDE.U32 UR8, UR4, UR40, URZ ;  /* 0x00000028040872a5 */ /* 0x000fe4000f8e00ff */
[----:B------:R-:W-:Y:S03]  /*5b10*/  USHF.R.U32.HI UR6, URZ, UR12, UR5 ;  /* 0x0000000cff067299 */ /* 0x000fe60008011605 */
[----:B------:R-:W-:Y:S01]  /*5b20*/  UMOV UR5, UR11 ;  /* 0x0000000b00057c82 */ /* 0x000fe20008000000 */
[----:B------:R-:W-:Y:S02]  /*5b30*/  UIMAD.WIDE.U32 UR10, UR7, UR40, URZ ;  /* 0x00000028070a72a5 */ /* 0x000fe4000f8e00ff */
[----:B------:R-:W-:Y:S02]  /*5b40*/  USHF.R.U32.HI UR12, URZ, UR53, UR5 ;  /* 0x00000035ff0c7299 */ /* 0x000fe40008011605 */
[----:B------:R-:W-:Y:S01]  /*5b50*/  USEL UR6, UR36, UR6, !UP0 ;  /* 0x0000000624067287 */ /* 0x000fe2000c000000 */
[----:B------:R-:W-:Y:S02]  /*5b60*/  UMOV UR5, UR9 ;  /* 0x0000000900057c82 */ /* 0x000fe40008000000 */
[----:B------:R-:W-:Y:S01]  /*5b70*/  UMOV UR10, UR11 ;  /* 0x0000000b000a7c82 */ /* 0x000fe20008000000 */
[----:B------:R-:W-:Y:S02]  /*5b80*/  @UP2 USHF.R.U32.HI UR4, URZ, UR41, UR5 ;  /* 0x00000029ff042299 */ /* 0x000fe40008011605 */
[----:B------:R-:W-:Y:S02]  /*5b90*/  @UP2 USHF.R.U32.HI UR7, URZ, UR41, UR10 ;  /* 0x00000029ff072299 */ /* 0x000fe4000801160a */
[----:B------:R-:W-:Y:S02]  /*5ba0*/  UIMAD UR4, UR39, UR4, URZ ;  /* 0x00000004270472a4 */ /* 0x000fe4000f8e02ff */
[----:B------:R-:W-:Y:S02]  /*5bb0*/  UIMAD.WIDE.U32 UR10, UR6, UR40, URZ ;  /* 0x00000028060a72a5 */ /* 0x000fe4000f8e00ff */
[----:B------:R-:W-:Y:S02]  /*5bc0*/  USEL UR5, UR37, UR12, !UP1 ;  /* 0x0000000c25057287 */ /* 0x000fe4000c800000 */
[----:B------:R-:W-:Y:S02]  /*5bd0*/  UIMAD UR8, UR39, UR7, URZ ;  /* 0x00000007270872a4 */ /* 0x000fe4000f8e02ff */
[----:B------:R-:W-:Y:S03]  /*5be0*/  UISETP.GE.AND UP0, UPT, UR6, UR4, UPT ;  /* 0x000000040600728c */ /* 0x000fe6000bf06270 */
[----:B------:R-:W-:Y:S01]  /*5bf0*/  UMOV UR4, UR11 ;  /* 0x0000000b00047c82 */ /* 0x000fe20008000000 */
[----:B------:R-:W-:Y:S02]  /*5c00*/  UISETP.GE.OR UP0, UPT, UR5, UR8, UP0 ;  /* 0x000000080500728c */ /* 0x000fe40008706670 */
[----:B------:R-:W-:Y:S02]  /*5c10*/  USHF.R.U32.HI UR4, URZ, UR41, UR4 ;  /* 0x00000029ff047299 */ /* 0x000fe40008011604 */
[----:B------:R-:W-:Y:S02]  /*5c20*/  UIMAD.WIDE.U32 UR8, UR5, UR40, URZ ;  /* 0x00000028050872a5 */ /* 0x000fe4000f8e00ff */
[----:B------:R-:W-:Y:S02]  /*5c30*/  USEL UR11, UR6, UR4, !UP2 ;  /* 0x00000004060b7287 */ /* 0x000fe4000d000000 */
[----:B------:R-:W-:Y:S02]  /*5c40*/  UIADD3 UR8, UPT, UPT, -UR5, URZ, URZ ;  /* 0x000000ff05087290 */ /* 0x000fe4000fffe1ff */
[----:B------:R-:W-:Y:S01]  /*5c50*/  UIADD3 UR10, UPT, UPT, -UR11, URZ, URZ ;  /* 0x000000ff0b0a7290 */ /* 0x000fe2000fffe1ff */
[----:B------:R-:W-:Y:S01]  /*5c60*/  @!UP0 UMOV UR4, UR9 ;  /* 0x0000000900048c82 */ /* 0x000fe20008000000 */
[----:B------:R-:W-:Y:S02]  /*5c70*/  UIADD3 UR9, UPT, UPT, -UR6, URZ, URZ ;  /* 0x000000ff06097290 */ /* 0x000fe4000fffe1ff */
[----:B------:R-:W-:Y:S02]  /*5c80*/  @!UP0 USHF.R.U32.HI UR4, URZ, UR41, UR4 ;  /* 0x00000029ff048299 */ /* 0x000fe40008011604 */
[----:B------:R-:W-:Y:S02]  /*5c90*/  UIMAD UR10, UR39, UR10, UR6 ;  /* 0x0000000a270a72a4 */ /* 0x000fe4000f8e0206 */
[----:B------:R-:W-:Y:S04]  /*5ca0*/  @!UP0 USEL UR4, UR5, UR4, !UP2 ;  /* 0x0000000405048287 */ /* 0x000fe8000d000000 */
[----:B------:R-:W-:Y:S02]  /*5cb0*/  @!UP0 UIMAD UR10, UR7, UR10, UR4 ;  /* 0x0000000a070a82a4 */ /* 0x000fe4000f8e0204 */
[----:B------:R-:W-:Y:S02]  /*5cc0*/  @!UP0 UIADD3 UR11, UPT, UPT, UR11, -UR4, URZ ;  /* 0x800000040b0b8290 */ /* 0x000fe4000fffe0ff */
[----:B------:R-:W-:Y:S02]  /*5cd0*/  UIMAD UR7, UR42, UR8, UR37 ;  /* 0x000000082a0772a4 */ /* 0x000fe4000f8e0225 */
[----:B------:R-:W-:Y:S02]  /*5ce0*/  @!UP0 UIMAD UR6, UR11, UR39, UR5 ;  /* 0x000000270b0682a4 */ /* 0x000fe4000f8e0205 */
[----:B------:R-:W-:Y:S01]  /*5cf0*/  UIMAD UR4, UR54, UR9, UR36 ;  /* 0x00000009360472a4 */ /* 0x000fe2000f8e0224 */
[----:B------:R-:W-:Y:S02]  /*5d00*/  @!UP0 UMOV UR5, UR10 ;  /* 0x0000000a00058c82 */ /* 0x000fe40008000000 */
[----:B------:R-:W-:Y:S02]  /*5d10*/  UIMAD UR37, UR5, UR42, UR7 ;  /* 0x0000002a052572a4 */ /* 0x000fe4000f8e0207 */
[----:B------:R-:W-:Y:S11]  /*5d20*/  UIMAD UR36, UR6, UR54, UR4 ;  /* 0x00000036062472a4 */ /* 0x000ff6000f8e0204 */
[----:B------:R-:W-:Y:S01]  /*5d30*/  @!UPT UIADD3 URZ, UPT, UPT, URZ, URZ, URZ ;  /* 0x000000fffffff290 */ /* 0x000fe2000fffe0ff */
.L_x_90:
[----:B------:R-:W-:Y:S01]  /*5d40*/  UISETP.NE.AND UP0, UPT, UR38, 0x1, UPT ;  /* 0x000000012600788c */ /* 0x000fe2000bf05270 */
[----:B------:R-:W-:Y:S10]  /*5d50*/  IADD3 R53, PT, PT, R53, 0x1, RZ ;  /* 0x0000000135357810 */ /* 0x000ff40007ffe0ff */
[----:B------:R-:W2:Y:S01]  /*5d60*/  @!UP0 LDCU.128 UR12, c[0x0][0xb10] ;  /* 0x00016200ff0c87ac */ /* 0x000ea20008000c00 */
[----:B------:R-:W4:Y:S01]  /*5d70*/  @!UP0 LDCU UR5, c[0x0][0xb0c] ;  /* 0x00016180ff0587ac */ /* 0x000f220008000800 */
[----:B------:R-:W3:Y:S01]  /*5d80*/  @!UP0 LDCU UR10, c[0x0][0xb20] ;  /* 0x00016400ff0a87ac */ /* 0x000ee20008000800 */
[----:B--2---:R-:W-:Y:S02]  /*5d90*/  UIMAD.WIDE.U32 UR8, UR37, UR12, URZ ;  /* 0x0000000c250872a5 */ /* 0x004fe4000f8e00ff */
[----:B------:R-:W-:Y:S02]  /*5da0*/  UIMAD.WIDE.U32 UR6, UR36, UR15, URZ ;  /* 0x0000000f240672a5 */ /* 0x000fe4000f8e00ff */
[----:B------:R-:W-:Y:S03]  /*5db0*/  @!UP0 UISETP.NE.AND UP1, UPT, UR14, 0x1, UPT ;  /* 0x000000010e00888c */ /* 0x000fe6000bf25270 */
[----:B------:R-:W-:Y:S01]  /*5dc0*/  @!UP0 UMOV UR4, UR9 ;  /* 0x0000000900048c82 */ /* 0x000fe20008000000 */
[----:B----4-:R-:W-:Y:S02]  /*5dd0*/  @!UP0 UISETP.NE.AND UP2, UPT, UR5, 0x1, UPT ;  /* 0x000000010500888c */ /* 0x010fe4000bf45270 */
[----:B------:R-:W-:Y:S01]  /*5de0*/  @!UP0 USHF.R.U32.HI UR4, URZ, UR13, UR4 ;  /* 0x0000000dff048299 */ /* 0x000fe20008011604 */
[----:B------:R-:W-:Y:S02]  /*5df0*/  @!UP0 UMOV UR6, UR7 ;  /* 0x0000000700068c82 */ /* 0x000fe40008000000 */
[----:B---3--:R-:W-:Y:S02]  /*5e00*/  @!UP0 USHF.R.U32.HI UR6, URZ, UR10, UR6 ;  /* 0x0000000aff068299 */ /* 0x008fe40008011606 */
[----:B------:R-:W-:Y:S02]  /*5e10*/  @!UP0 USEL UR7, UR37, UR4, !UP2 ;  /* 0x0000000425078287 */ /* 0x000fe4000d000000 */
[----:B------:R-:W-:Y:S04]  /*5e20*/  @!UP0 USEL UR6, UR36, UR6, !UP1 ;  /* 0x0000000624068287 */ /* 0x000fe8000c800000 */
[----:B------:R-:W-:Y:S02]  /*5e30*/  @!UP0 UIADD3 UR4, UPT, UPT, -UR7, UR6, URZ ;  /* 0x0000000607048290 */ /* 0x000fe4000fffe1ff */
[----:B------:R-:W-:Y:S02]  /*5e40*/  @!UP0 UIADD3 UR6, UPT, UPT, UR7, -UR6, URZ ;  /* 0x8000000607068290 */ /* 0x000fe4000fffe0ff */
[----:B------:R-:W-:Y:S02]  /*5e50*/  @!UP0 UIMAD UR37, UR4, UR5, UR37 ;  /* 0x00000005042582a4 */ /* 0x000fe4000f8e0225 */
[----:B------:R-:W-:Y:S02]  /*5e60*/  @!UP0 UIMAD UR36, UR6, UR14, UR36 ;  /* 0x0000000e062482a4 */ /* 0x000fe4000f8e0224 */
[----:B------:R-:W-:Y:S09]  /*5e70*/  ULOP3.LUT UP0, URZ, UR58, 0x1b0, URZ, 0xc0, !UPT ;  /* 0x000001b03aff7892 */ /* 0x000ff2000f80c0ff */
[----:B------:R-:W-:Y:S05]  /*5e80*/  BRA.U !UP0, `(.L_x_91) ;  /* 0x00000001087c7547 */ /* 0x000fea000b800000 */
[----:B------:R-:W2:Y:S01]  /*5e90*/  LDCU.64 UR8, c[0x4][0x80] ;  /* 0x01001000ff0877ac */ /* 0x000ea20008000a00 */
[----:B------:R-:W-:Y:S01]  /*5ea0*/  MOV R2, 0x0 ;  /* 0x0000000000027802 */ /* 0x000fe20000000f00 */
[----:B------:R-:W-:Y:S02]  /*5eb0*/  HFMA2 R12, -RZ, RZ, 0, 5.9604644775390625e-08 ;  /* 0x00000001ff0c7431 */ /* 0x000fe400000001ff */
[----:B------:R-:W-:Y:S01]  /*5ec0*/  IMAD.MOV.U32 R8, RZ, RZ, 0x70 ;  /* 0x00000070ff087424 */ /* 0x000fe200078e00ff */
[----:B------:R3:W4:Y:S01]  /*5ed0*/  LDC.64 R14, c[0x4][R2] ;  /* 0x01000000020e7b82 */ /* 0x0007220000000a00 */
[----:B------:R-:W1:Y:S01]  /*5ee0*/  LDCU.64 UR6, c[0x4][0x88] ;  /* 0x01001100ff0677ac */ /* 0x000e620008000a00 */
[----:B------:R-:W-:Y:S01]  /*5ef0*/  IMAD.MOV.U32 R13, RZ, RZ, RZ ;  /* 0x000000ffff0d7224 */ /* 0x000fe200078e00ff */
[----:B------:R-:W1:Y:S01]  /*5f00*/  LDCU.64 UR4, c[0x4][0x8] ;  /* 0x01000100ff0477ac */ /* 0x000e620008000a00 */
[----:B--2---:R-:W-:Y:S01]  /*5f10*/  MOV R5, UR9 ;  /* 0x0000000900057c02 */ /* 0x004fe20008000f00 */
[----:B------:R-:W-:Y:S01]  /*5f20*/  IMAD.U32 R4, RZ, RZ, UR8 ;  /* 0x00000008ff047e24 */ /* 0x000fe2000f8e00ff */
[----:B-1----:R-:W-:Y:S01]  /*5f30*/  MOV R7, UR7 ;  /* 0x0000000700077c02 */ /* 0x002fe20008000f00 */
[----:B------:R-:W-:Y:S01]  /*5f40*/  IMAD.U32 R6, RZ, RZ, UR6 ;  /* 0x00000006ff067e24 */ /* 0x000fe2000f8e00ff */
[----:B------:R-:W-:Y:S01]  /*5f50*/  MOV R11, UR5 ;  /* 0x00000005000b7c02 */ /* 0x000fe20008000f00 */
[----:B------:R-:W-:Y:S02]  /*5f60*/  IMAD.U32 R10, RZ, RZ, UR4 ;  /* 0x00000004ff0a7e24 */ /* 0x000fe4000f8e00ff */
[----:B------:R-:W-:Y:S07]  /*5f70*/  LEPC R20, `(.L_x_92) ;  /* 0x000000001014794e */ /* 0x000fee0000000000 */
[----:B---345:R-:W-:Y:S05]  /*5f80*/  CALL.ABS.NOINC R14 ;  /* 0x000000000e007343 */ /* 0x038fea0003c00000 */
.L_x_92:
[----:B------:R-:W1:Y:S01]  /*5f90*/  LDCU.64 UR8, c[0x4][0x80] ;  /* 0x01001000ff0877ac */ /* 0x000e620008000a00 */
[----:B------:R-:W2:Y:S01]  /*5fa0*/  LDC.64 R2, c[0x4][R2] ;  /* 0x0100000002027b82 */ /* 0x000ea20000000a00 */
[----:B------:R-:W-:Y:S02]  /*5fb0*/  HFMA2 R12, -RZ, RZ, 0, 5.9604644775390625e-08 ;  /* 0x00000001ff0c7431 */ /* 0x000fe400000001ff */
[----:B------:R-:W-:Y:S02]  /*5fc0*/  IMAD.MOV.U32 R8, RZ, RZ, 0x70 ;  /* 0x00000070ff087424 */ /* 0x000fe400078e00ff */
[----:B------:R-:W-:Y:S01]  /*5fd0*/  IMAD.MOV.U32 R13, RZ, RZ, RZ ;  /* 0x000000ffff0d7224 */ /* 0x000fe200078e00ff */
[----:B------:R-:W3:Y:S01]  /*5fe0*/  LDCU.64 UR6, c[0x4][0x88] ;  /* 0x01001100ff0677ac */ /* 0x000ee20008000a00 */
[----:B------:R-:W4:Y:S01]  /*5ff0*/  LDCU.64 UR4, c[0x4][0x8] ;  /* 0x01000100ff0477ac */ /* 0x000f220008000a00 */
[----:B-1----:R-:W-:Y:S02]  /*6000*/  MOV R4, UR8 ;  /* 0x0000000800047c02 */ /* 0x002fe40008000f00 */
[----:B------:R-:W-:Y:S02]  /*6010*/  MOV R5, UR9 ;  /* 0x0000000900057c02 */ /* 0x000fe40008000f00 */
[----:B---3--:R-:W-:Y:S01]  /*6020*/  MOV R7, UR7 ;  /* 0x0000000700077c02 */ /* 0x008fe20008000f00 */
[----:B------:R-:W-:Y:S01]  /*6030*/  IMAD.U32 R6, RZ, RZ, UR6 ;  /* 0x00000006ff067e24 */ /* 0x000fe2000f8e00ff */
[----:B----4-:R-:W-:Y:S01]  /*6040*/  MOV R11, UR5 ;  /* 0x00000005000b7c02 */ /* 0x010fe20008000f00 */
[----:B------:R-:W-:Y:S02]  /*6050*/  IMAD.U32 R10, RZ, RZ, UR4 ;  /* 0x00000004ff0a7e24 */ /* 0x000fe4000f8e00ff */
[----:B------:R-:W-:Y:S07]  /*6060*/  LEPC R20, `(.L_x_91) ;  /* 0x000000001014794e */ /* 0x000fee0000000000 */
[----:B--2---:R-:W-:Y:S05]  /*6070*/  CALL.ABS.NOINC R2 ;  /* 0x0000000002007343 */ /* 0x004fea0003c00000 */
.L_x_91:
[----:B------:R-:W-:Y:S01]  /*6080*/  ISETP.NE.U32.AND P3, PT, R46, RZ, PT ;  /* 0x000000ff2e00720c */ /* 0x000fe20003f65070 */
[----:B------:R-:W-:Y:S01]  /*6090*/  UISETP.NE.AND UP1, UPT, UR59, URZ, UPT ;  /* 0x000000ff3b00728c */ /* 0x000fe2000bf25270 */
[----:B------:R-:W-:Y:S02]  /*60a0*/  ISETP.NE.U32.AND P4, PT, R42, RZ, PT ;  /* 0x000000ff2a00720c */ /* 0x000fe40003f85070 */
[----:B------:R-:W-:Y:S02]  /*60b0*/  ISETP.NE.AND.EX P3, PT, R47, RZ, PT, P3 ;  /* 0x000000ff2f00720c */ /* 0x000fe40003f65330 */
[----:B------:R-:W-:Y:S02]  /*60c0*/  PLOP3.LUT P1, PT, PT, PT, PT, 0x8, 0x80 ;  /* 0x000000000080781c */ /* 0x000fe40003f2e170 */
[----:B------:R-:W-:Y:S02]  /*60d0*/  PLOP3.LUT P0, PT, PT, PT, UP1, 0x80, 0x8 ;  /* 0x000000000008781c */ /* 0x000fe40003f0f018 */
[----:B------:R-:W-:Y:S02]  /*60e0*/  ISETP.NE.AND.EX P4, PT, R43, RZ, PT, P4 ;  /* 0x000000ff2b00720c */ /* 0x000fe40003f85340 */
[----:B------:R-:W2:Y:S09]  /*60f0*/  @UP1 LDCU.64 UR4, c[0x0][0x888] ;  /* 0x00011100ff0417ac */ /* 0x000eb20008000a00 */
[----:B------:R-:W-:Y:S01]  /*6100*/  @P0 PLOP3.LUT P1, PT, P3, PT, PT, 0x80, 0x8 ;  /* 0x000000000008081c */ /* 0x000fe20001f2f070 */
[----:B--2---:R-:W-:Y:S04]  /*6110*/  @UP1 UISETP.NE.U32.AND UP0, UPT, UR4, URZ, UPT ;  /* 0x000000ff0400128c */ /* 0x004fe8000bf05070 */
[----:B------:R-:W-:Y:S04]  /*6120*/  @UP1 UISETP.NE.AND.EX UP0, UPT, UR5, URZ, UPT, UP0 ;  /* 0x000000ff0500128c */ /* 0x000fe8000bf05300 */
[----:B------:R-:W-:Y:S01]  /*6130*/  @UP1 USEL UR4, URZ, 0xffffffff, UP0 ;  /* 0xffffffffff041887 */ /* 0x000fe20008000000 */
[----:B------:R-:W-:Y:S11]  /*6140*/  @!P3 BRA `(.L_x_93) ;  /* 0x000000000030b947 */ /* 0x000ff60003800000 */
[----:B------:R-:W-:Y:S01]  /*6150*/  ISETP.NE.U32.AND P2, PT, R44, RZ, PT ;  /* 0x000000ff2c00720c */ /* 0x000fe20003f45070 */
[----:B------:R-:W2:Y:S01]  /*6160*/  LDCU.64 UR6, c[0x0][0x358] ;  /* 0x00006b00ff0677ac */ /* 0x000ea20008000a00 */
[----:B------:R-:W-:Y:S02]  /*6170*/  IMAD.MOV.U32 R49, RZ, RZ, 0x1 ;  /* 0x00000001ff317424 */ /* 0x000fe400078e00ff */
[----:B------:R-:W-:Y:S11]  /*6180*/  ISETP.NE.AND.EX P2, PT, R45, RZ, PT, P2 ;  /* 0x000000ff2d00720c */ /* 0x000ff60003f45320 */
[----:B------:R-:W-:Y:S02]  /*6190*/  @!UPT UIADD3 URZ, UPT, UPT, URZ, URZ, URZ ;  /* 0x000000fffffff290 */ /* 0x000fe4000fffe0ff */
[----:B------:R-:W3:Y:S01]  /*61a0*/  @P2 LDC.64 R2, c[0x0][0x888] ;  /* 0x00022200ff022b82 */ /* 0x000ee20000000a00 */
[----:B-1----:R-:W-:Y:S04]  /*61b0*/  @P2 IMAD R0, R46, UR60, RZ ;  /* 0x0000003c2e002c24 */ /* 0x002fe8000f8e02ff */
[----:B---3--:R-:W-:Y:S04]  /*61c0*/  @P2 IMAD.WIDE R2, R0, 0x4, R2 ;  /* 0x0000000400022825 */ /* 0x008fe800078e0202 */
[----:B------:R-:W-:Y:S01]  /*61d0*/  HFMA2 R0, -RZ, RZ, 0, 5.9604644775390625e-08 ;  /* 0x00000001ff007431 */ /* 0x000fe200000001ff */
[----:B--2--5:R2:W5:Y:S04]  /*61e0*/  @P2 LDG.E R25, desc[UR6][R2.64] ;  /* 0x0000000602192981 */ /* 0x024568000c1e1900 */
[----:B------:R-:W-:Y:S01]  /*61f0*/  @!P2 PRMT R49, R0, 0x7610, R49 ;  /* 0x000076100031a816 */ /* 0x000fe20000000031 */
[----:B--2---:R-:W3:Y:S06]  /*6200*/  @!P2 LDC R25, c[0x0][0x880] ;  /* 0x00022000ff19ab82 */ /* 0x004eec0000000800 */
.L_x_93:
[----:B------:R-:W-:Y:S05]  /*6210*/  @!P4 BRA `(.L_x_94) ;  /* 0x000000000024c947 */ /* 0x000fea0003800000 */
[----:B------:R-:W-:Y:S01]  /*6220*/  ISETP.NE.U32.AND P2, PT, R40, RZ, PT ;  /* 0x000000ff2800720c */ /* 0x000fe20003f45070 */
[----:B------:R-:W2:Y:S03]  /*6230*/  LDCU.64 UR6, c[0x0][0x358] ;  /* 0x00006b00ff0677ac */ /* 0x000ea60008000a00 */
[----:B------:R-:W-:Y:S11]  /*6240*/  ISETP.NE.AND.EX P2, PT, R41, RZ, PT, P2 ;  /* 0x000000ff2900720c */ /* 0x000ff60003f45320 */
[----:B------:R-:W-:Y:S02]  /*6250*/  @!UPT UIADD3 URZ, UPT, UPT, URZ, URZ, URZ ;  /* 0x000000fffffff290 */ /* 0x000fe4000fffe0ff */
[----:B------:R-:W4:Y:S01]  /*6260*/  @P2 LDC.64 R2, c[0x0][0x8a8] ;  /* 0x00022a00ff022b82 */ /* 0x000f220000000a00 */
[----:B-1----:R-:W-:Y:S04]  /*6270*/  @P2 IMAD R0, R42, UR60, RZ ;  /* 0x0000003c2a002c24 */ /* 0x002fe8000f8e02ff */
[----:B----4-:R-:W-:Y:S05]  /*6280*/  @P2 IMAD.WIDE R2, R0, 0x4, R2 ;  /* 0x0000000400022825 */ /* 0x010fea00078e0202 */
[----:B--2--5:R2:W5:Y:S02]  /*6290*/  @P2 LDG.E R24, desc[UR6][R2.64] ;  /* 0x0000000602182981 */ /* 0x024564000c1e1900 */
[----:B--2---:R-:W4:Y:S02]  /*62a0*/  @!P2 LDC R24, c[0x0][0x8a0] ;  /* 0x00022800ff18ab82 */ /* 0x004f240000000800 */
.L_x_94:
[----:B---3-5:R-:W-:Y:S01]  /*62b0*/  @P0 FSETP.NEU.AND P4, PT, R25, RZ, PT ;  /* 0x000000ff1900020b */ /* 0x028fe20003f8d000 */
[----:B-1----:R-:W-:Y:S01]  /*62c0*/  IMAD.U32 R0, RZ, RZ, UR4 ;  /* 0x00000004ff007e24 */ /* 0x002fe2000f8e00ff */
[----:B------:R-:W-:Y:S01]  /*62d0*/  @P0 LOP3.LUT P2, RZ, R49, 0xff, RZ, 0xc0, !PT ;  /* 0x000000ff31ff0812 */ /* 0x000fe2000784c0ff */
[----:B------:R-:W-:Y:S01]  /*62e0*/  IMAD.U32 R3, RZ, RZ, UR44 ;  /* 0x0000002cff037e24 */ /* 0x000fe2000f8e00ff */
[----:B------:R-:W-:Y:S01]  /*62f0*/  @P0 SEL R2, RZ, 0xffffffff, P4 ;  /* 0xffffffffff020807 */ /* 0x000fe20002000000 */
[----:B------:R-:W-:Y:S01]  /*6300*/  BSSY B1, `(.L_x_95) ;  /* 0x0000035000017945 */ /* 0x000fe20003800000 */
[----:B------:R-:W-:Y:S02]  /*6310*/  LOP3.LUT R4, R57, 0x1, RZ, 0x3c, !PT ;  /* 0x0000000139047812 */ /* 0x000fe400078e3cff */
[----:B------:R-:W-:Y:S02]  /*6320*/  CS2R R38, SRZ ;  /* 0x0000000000267805 */ /* 0x000fe4000001ff00 */
[----:B------:R-:W-:Y:S02]  /*6330*/  @P1 SEL R2, R0, R2, !P2 ;  /* 0x0000000200021207 */ /* 0x000fe40005000000 */
[----:B------:R-:W-:Y:S02]  /*6340*/  CS2R R36, SRZ ;  /* 0x0000000000247805 */ /* 0x000fe4000001ff00 */
[----:B------:R-:W-:Y:S02]  /*6350*/  LEA R3, R3, UR43, 0x3 ;  /* 0x0000002b03037c11 */ /* 0x000fe4000f8e18ff */
[----:B------:R-:W-:Y:S02]  /*6360*/  CS2R R30, SRZ ;  /* 0x00000000001e7805 */ /* 0x000fe4000001ff00 */
[----:B------:R-:W-:Y:S02]  /*6370*/  @P0 LOP3.LUT R2, R2, 0x1, RZ, 0xc0, !PT ;  /* 0x0000000102020812 */ /* 0x000fe400078ec0ff */
[----:B------:R-:W-:Y:S02]  /*6380*/  CS2R R28, SRZ ;  /* 0x00000000001c7805 */ /* 0x000fe4000001ff00 */
[----:B------:R-:W-:Y:S02]  /*6390*/  LEA R26, R22, UR43, 0x3 ;  /* 0x0000002b161a7c11 */ /* 0x000fe4000f8e18ff */
[----:B------:R-:W-:Y:S02]  /*63a0*/  ISETP.NE.U32.OR P6, PT, R2, 0x1, !P0 ;  /* 0x000000010200780c */ /* 0x000fe400047c5470 */
[----:B------:R-:W-:Y:S02]  /*63b0*/  SHF.L.U32 R5, R56, 0x1f, RZ ;  /* 0x0000001f38057819 */ /* 0x000fe400000006ff */
[----:B------:R-:W-:Y:S02]  /*63c0*/  LEA.HI R2, R22, R22, RZ, 0x1 ;  /* 0x0000001616027211 */ /* 0x000fe400078f08ff */
[----:B------:R-:W-:Y:S02]  /*63d0*/  PLOP3.LUT P5, PT, PT, PT, PT, 0x8, 0x80 ;  /* 0x000000000080781c */ /* 0x000fe40003fae170 */
[----:B------:R-:W-:Y:S05]  /*63e0*/  P2R R60, PR, RZ, 0x40 ;  /* 0x00000040ff3c7803 */ /* 0x000fea0000000000 */
[----:B------:R-:W-:Y:S04]  /*63f0*/  @P6 SHF.L.U32 R0, R4, 0x1f, RZ ;  /* 0x0000001f04006819 */ /* 0x000fe800000006ff */
[----:B------:R1:W2:Y:S01]  /*6400*/  @P6 SYNCS.PHASECHK.TRANS64.TRYWAIT P0, [R3+URZ+0x40], R0 ;  /* 0x00004000030065a7 */ /* 0x0002a200080011ff */
[----:B------:R3:W3:Y:S01]  /*6410*/  SYNCS.PHASECHK.TRANS64.TRYWAIT P4, [R26+URZ+0x90], R5 ;  /* 0x000090051a0075a7 */ /* 0x0006e200080811ff */
[C---:B-1----:R-:W-:Y:S01]  /*6420*/  IMAD.SHL.U32 R0, R2.reuse, 0x10, RZ ;  /* 0x0000001002007824 */ /* 0x042fe200078e00ff */
[----:B------:R-:W-:Y:S04]  /*6430*/  LOP3.LUT R2, R2, 0xffe, RZ, 0xc0, !PT ;  /* 0x00000ffe02027812 */ /* 0x000fe800078ec0ff */
[----:B------:R-:W-:Y:S01]  /*6440*/  LOP3.LUT R0, R0, 0xffffffe0, RZ, 0xc0, !PT ;  /* 0xffffffe000007812 */ /* 0x000fe200078ec0ff */
[----:B------:R-:W-:Y:S04]  /*6450*/  IMAD.IADD R2, R22, 0x1, -R2 ;  /* 0x0000000116027824 */ /* 0x000fe800078e0a02 */
[----:B------:R-:W-:Y:S04]  /*6460*/  IMAD.IADD R0, R23, 0x1, R0 ;  /* 0x0000000117007824 */ /* 0x000fe800078e0200 */
[----:B------:R-:W-:Y:S01]  /*6470*/  IMAD R2, R2, 0x100000, R0 ;  /* 0x0010000002027824 */ /* 0x000fe200078e0200 */
[----:B--2---:R-:W-:Y:S01]  /*6480*/  @P6 PLOP3.LUT P5, PT, P0, PT, PT, 0x8, 0x80 ;  /* 0x000000000080681c */ /* 0x004fe200007ae170 */
[----:B------:R-:W-:Y:S01]  /*6490*/  @!UPT UIADD3 URZ, UPT, UPT, URZ, URZ, URZ ;  /* 0x000000fffffff290 */ /* 0x000fe2000fffe0ff */
[----:B---3--:R-:W-:Y:S11]  /*64a0*/  @!P6 BRA `(.L_x_96) ;  /* 0x000000000068e947 */ /* 0x008ff60003800000 */
[----:B------:R-:W-:Y:S01]  /*64b0*/  ISETP.NE.U32.AND P0, PT, RZ, UR56, PT ;  /* 0x00000038ff007c0c */ /* 0x000fe2000bf05070 */
[----:B------:R-:W-:Y:S01]  /*64c0*/  BSSY B0, `(.L_x_97) ;  /* 0x000000e000007945 */ /* 0x000fe20003800000 */
[----:B------:R-:W-:Y:S02]  /*64d0*/  FSETP.NEU.AND P2, PT, R25, RZ, PT ;  /* 0x000000ff1900720b */ /* 0x000fe40003f4d000 */
[----:B------:R-:W-:Y:S02]  /*64e0*/  ISETP.NE.AND.EX P0, PT, RZ, UR57, PT, P0 ;  /* 0x00000039ff007c0c */ /* 0x000fe4000bf05300 */
[----:B------:R-:W-:Y:S02]  /*64f0*/  LOP3.LUT P1, RZ, R49, 0xff, RZ, 0xc0, !PT ;  /* 0x000000ff31ff7812 */ /* 0x000fe4000782c0ff */
[----:B------:R-:W-:Y:S02]  /*6500*/  SEL R0, RZ, 0xffffffff, P2 ;  /* 0xffffffffff007807 */ /* 0x000fe40001000000 */
[----:B------:R-:W-:Y:S04]  /*6510*/  SEL R6, RZ, 0xffffffff, P0 ;  /* 0xffffffffff067807 */ /* 0x000fe80000000000 */
[----:B------:R-:W-:Y:S04]  /*6520*/  @P3 SEL R0, R6, R0, !P1 ;  /* 0x0000000006003207 */ /* 0x000fe80004800000 */
[----:B------:R-:W-:Y:S04]  /*6530*/  LOP3.LUT R0, R0, 0x1, RZ, 0xc0, !PT ;  /* 0x0000000100007812 */ /* 0x000fe800078ec0ff */
[----:B------:R-:W-:Y:S01]  /*6540*/  ISETP.NE.U32.AND P0, PT, R0, 0x1, PT ;  /* 0x000000010000780c */ /* 0x000fe20003f05070 */
[----:B------:R-:W-:Y:S01]  /*6550*/  IMAD.U32 R0, RZ, RZ, UR44 ;  /* 0x0000002cff007e24 */ /* 0x000fe2000f8e00ff */
[----:B------:R-:W-:Y:S11]  /*6560*/  @!P5 BRA `(.L_x_98) ;  /* 0x00000000000cd947 */ /* 0x000ff60003800000 */
[----:B------:R-:W-:Y:S04]  /*6570*/  SHF.L.U32 R4, R4, 0x1f, RZ ;  /* 0x0000001f04047819 */ /* 0x000fe800000006ff */
[----:B------:R-:W1:Y:S02]  /*6580*/  SYNCS.PHASECHK.TRANS64.TRYWAIT P1, [R3+URZ+0x40], R4 ;  /* 0x00004004030075a7 */ /* 0x000e6400080211ff */
[----:B-1----:R-:W-:Y:S05]  /*6590*/  @!P1 BRA `(.L_x_99) ;  /* 0x0000001000f89947 */ /* 0x002fea0003800000 */
.L_x_98:
[----:B------:R-:W-:Y:S05]  /*65a0*/  BSYNC B0 ;  /* 0x0000000000007941 */ /* 0x000fea0003800000 */
.L_x_97:
[----:B-1----:R-:W-:Y:S01]  /*65b0*/  @P0 IMAD R3, R0, 0x800, R48 ;  /* 0x0000080000030824 */ /* 0x002fe200078e0230 */
[----:B------:R-:W-:Y:S02]  /*65c0*/  CS2R R30, SRZ ;  /* 0x00000000001e7805 */ /* 0x000fe4000001ff00 */
[----:B------:R-:W-:Y:S01]  /*65d0*/  CS2R R28, SRZ ;  /* 0x00000000001c7805 */ /* 0x000fe2000001ff00 */
[----:B------:R-:W-:Y:S01]  /*65e0*/  IMAD.MOV.U32 R38, RZ, RZ, RZ ;  /* 0x000000ffff267224 */ /* 0x000fe200078e00ff */
[----:B------:R-:W-:Y:S02]  /*65f0*/  CS2R R36, SRZ ;  /* 0x0000000000247805 */ /* 0x000fe4000001ff00 */
[----:B------:R-:W-:Y:S01]  /*6600*/  @P0 LEA R3, R3, UR43, 0x1 ;  /* 0x0000002b03030c11 */ /* 0x000fe2000f8e08ff */
[----:B------:R-:W-:Y:S05]  /*6610*/  @P0 WARPSYNC.ALL ;  /* 0x0000000000000948 */ /* 0x000fea0003800000 */
[----:B------:R1:W2:Y:S01]  /*6620*/  @P0 LDSM.16.M88.4 R28, [R3+0x200] ;  /* 0x00020000031c083b */ /* 0x0002a20000000200 */
[----:B------:R-:W-:Y:S05]  /*6630*/  @P0 IMAD R0, R58, 0x2, R3 ;  /* 0x000000023a000824 */ /* 0x000fea00078e0203 */
[----:B------:R1:W3:Y:S02]  /*6640*/  @P0 LDSM.16.M88.4 R36, [R0+0x200] ;  /* 0x000200000024083b */ /* 0x0002e40000000200 */
.L_x_96:
[----:B------:R-:W-:Y:S05]  /*6650*/  BSYNC B1 ;  /* 0x0000000000017941 */ /* 0x000fea0003800000 */
.L_x_95:
[----:B-1----:R-:W-:Y:S04]  /*6660*/  SHF.R.U32.HI R0, RZ, 0x15, R2 ;  /* 0x00000015ff007819 */ /* 0x002fe80000011602 */
[----:B------:R-:W-:Y:S01]  /*6670*/  LOP3.LUT P0, RZ, R0, 0x3, R50, 0x48, !PT ;  /* 0x0000000300ff7812 */ /* 0x000fe20007804832 */
[----:B------:R-:W-:Y:S01]  /*6680*/  @!UPT UIADD3 URZ, UPT, UPT, URZ, URZ, URZ ;  /* 0x000000fffffff290 */ /* 0x000fe2000fffe0ff */
[----:B------:R-:W-:Y:S11]  /*6690*/  @P4 BRA `(.L_x_100) ;  /* 0x0000000000084947 */ /* 0x000ff60003800000 */
[----:B------:R-:W1:Y:S02]  /*66a0*/  SYNCS.PHASECHK.TRANS64.TRYWAIT P1, [R26+URZ+0x90], R5 ;  /* 0x000090051a0075a7 */ /* 0x000e6400080211ff */
[----:B-1----:R-:W-:Y:S05]  /*66b0*/  @!P1 BRA `(.L_x_101) ;  /* 0x0000001000c49947 */ /* 0x002fea0003800000 */
.L_x_100:
[----:B------:R-:W-:Y:S05]  /*66c0*/  @!P0 BRA `(.L_x_102) ;  /* 0x0000000000408947 */ /* 0x000fea0003800000 */
[----:B------:R-:W1:Y:S01]  /*66d0*/  LDCU.64 UR8, c[0x4][0x70] ;  /* 0x01000e00ff0877ac */ /* 0x000e620008000a00 */
[----:B------:R-:W-:Y:S01]  /*66e0*/  MOV R15, 0x0 ;  /* 0x00000000000f7802 */ /* 0x000fe20000000f00 */
[----:B------:R-:W-:Y:S02]  /*66f0*/  HFMA2 R12, -RZ, RZ, 0, 5.9604644775390625e-08 ;  /* 0x00000001ff0c7431 */ /* 0x000fe400000001ff */
[----:B------:R-:W-:Y:S02]  /*6700*/  IMAD.MOV.U32 R8, RZ, RZ, 0x192 ;  /* 0x00000192ff087424 */ /* 0x000fe400078e00ff */
[----:B------:R-:W-:Y:S01]  /*6710*/  IMAD.MOV.U32 R13, RZ, RZ, RZ ;  /* 0x000000ffff0d7224 */ /* 0x000fe200078e00ff */
[----:B------:R-:W5:Y:S01]  /*6720*/  LDCU.64 UR6, c[0x4][0x78] ;  /* 0x01000f00ff0677ac */ /* 0x000f620008000a00 */
[----:B------:R-:W2:Y:S01]  /*6730*/  LDC.64 R14, c[0x4][R15] ;  /* 0x010000000f0e7b82 */ /* 0x000ea20000000a00 */
[----:B------:R-:W4:Y:S01]  /*6740*/  LDCU.64 UR4, c[0x4][0x10] ;  /* 0x01000200ff0477ac */ /* 0x000f220008000a00 */
[----:B-1----:R-:W-:Y:S01]  /*6750*/  MOV R5, UR9 ;  /* 0x0000000900057c02 */ /* 0x002fe20008000f00 */
[----:B------:R-:W-:Y:S01]  /*6760*/  IMAD.U32 R4, RZ, RZ, UR8 ;  /* 0x00000008ff047e24 */ /* 0x000fe2000f8e00ff */
[----:B-----5:R-:W-:Y:S01]  /*6770*/  MOV R7, UR7 ;  /* 0x0000000700077c02 */ /* 0x020fe20008000f00 */
[----:B------:R-:W-:Y:S01]  /*6780*/  IMAD.U32 R6, RZ, RZ, UR6 ;  /* 0x00000006ff067e24 */ /* 0x000fe2000f8e00ff */
[----:B----4-:R-:W-:Y:S01]  /*6790*/  MOV R11, UR5 ;  /* 0x00000005000b7c02 */ /* 0x010fe20008000f00 */
[----:B------:R-:W-:Y:S02]  /*67a0*/  IMAD.U32 R10, RZ, RZ, UR4 ;  /* 0x00000004ff0a7e24 */ /* 0x000fe4000f8e00ff */
[----:B------:R-:W-:Y:S07]  /*67b0*/  LEPC R20, `(.L_x_102) ;  /* 0x000000001014794e */ /* 0x000fee0000000000 */
[----:B--23--:R-:W-:Y:S05]  /*67c0*/  CALL.ABS.NOINC R14 ;  /* 0x000000000e007343 */ /* 0x00cfea0003c00000 */
.L_x_102:
[----:B------:R-:W-:Y:S01]  /*67d0*/  ISETP.NE.AND P0, PT, R59, RZ, PT ;  /* 0x000000ff3b00720c */ /* 0x000fe20003f05270 */
[----:B------:R-:W-:Y:S05]  /*67e0*/  WARPSYNC.ALL ;  /* 0x0000000000007948 */ /* 0x000fea0003800000 */
[----:B------:R-:W-:Y:S01]  /*67f0*/  R2UR UR4, R2 ;  /* 0x00000000020472ca */ /* 0x000fe200000e0000 */
[--C-:B--2---:R-:W-:Y:S01]  /*6800*/  HADD2.F32 R20, -RZ, R28.reuse.H0_H0 ;  /* 0x2000001cff147230 */ /* 0x104fe20000004100 */
[----:B------:R-:W-:Y:S01]  /*6810*/  BSSY.RECONVERGENT B0, `(.L_x_103) ;  /* 0x0000056000007945 */ /* 0x000fe20003800200 */
[----:B------:R-:W-:Y:S02]  /*6820*/  HADD2.F32 R21, -RZ, R28.H1_H1 ;  /* 0x3000001cff157230 */ /* 0x000fe40000004100 */
[--C-:B------:R-:W-:Y:S02]  /*6830*/  HADD2.F32 R27, -RZ, R29.reuse.H1_H1 ;  /* 0x3000001dff1b7230 */ /* 0x100fe40000004100 */
[----:B------:R-:W-:Y:S02]  /*6840*/  HADD2.F32 R28, -RZ, R30.H0_H0 ;  /* 0x2000001eff1c7230 */ /* 0x000fe40000004100 */
[--C-:B---3--:R-:W-:Y:S02]  /*6850*/  HADD2.F32 R32, -RZ, R36.reuse.H0_H0 ;  /* 0x20000024ff207230 */ /* 0x108fe40000004100 */
[----:B------:R-:W-:Y:S02]  /*6860*/  HADD2.F32 R33, -RZ, R36.H1_H1 ;  /* 0x30000024ff217230 */ /* 0x000fe40000004100 */
[----:B------:R-:W4:Y:S01]  /*6870*/  LDTM.16dp256bit.x4 R4, tmem[UR4] ;  /* 0x00000004000479ee */ /* 0x000f220008120000 */
[----:B------:R-:W-:Y:S01]  /*6880*/  NOP ;  /* 0x0000000000007918 */ /* 0x000fe20000000000 */
[----:B------:R-:W-:Y:S01]  /*6890*/  R2UR UR4, R26 ;  /* 0x000000001a0472ca */ /* 0x000fe200000e0000 */
[----:B------:R-:W-:Y:S02]  /*68a0*/  HADD2.F32 R26, -RZ, R29.H0_H0 ;  /* 0x2000001dff1a7230 */ /* 0x000fe40000004100 */
[----:B------:R-:W-:Y:S02]  /*68b0*/  HADD2.F32 R29, -RZ, R30.H1_H1 ;  /* 0x3000001eff1d7230 */ /* 0x000fe40000004100 */
[--C-:B------:R-:W-:Y:S02]  /*68c0*/  HADD2.F32 R30, -RZ, R31.reuse.H0_H0 ;  /* 0x2000001fff1e7230 */ /* 0x100fe40000004100 */
[----:B------:R-:W-:Y:S02]  /*68d0*/  HADD2.F32 R31, -RZ, R31.H1_H1 ;  /* 0x3000001fff1f7230 */ /* 0x000fe40000004100 */
[--C-:B------:R-:W-:Y:S02]  /*68e0*/  HADD2.F32 R34, -RZ, R37.reuse.H0_H0 ;  /* 0x20000025ff227230 */ /* 0x100fe40000004100 */
[----:B------:R-:W-:Y:S02]  /*68f0*/  HADD2.F32 R35, -RZ, R37.H1_H1 ;  /* 0x30000025ff237230 */ /* 0x000fe40000004100 */
[----:B------:R-:W-:Y:S01]  /*6900*/  UIADD3 UR4, UPT, UPT, UR4, 0xb0, URZ ;  /* 0x000000b004047890 */ /* 0x000fe2000fffe0ff */
[--C-:B------:R-:W-:Y:S02]  /*6910*/  HADD2.F32 R36, -RZ, R38.reuse.H0_H0 ;  /* 0x20000026ff247230 */ /* 0x100fe40000004100 */
[----:B------:R-:W-:Y:S01]  /*6920*/  HADD2.F32 R37, -RZ, R38.H1_H1 ;  /* 0x30000026ff257230 */ /* 0x000fe20000004100 */
[----:B------:R-:W-:Y:S01]  /*6930*/  UPRMT UR5, UR61, 0x654, UR4 ;  /* 0x000006543d057896 */ /* 0x000fe20008000004 */
[--C-:B------:R-:W-:Y:S01]  /*6940*/  HADD2.F32 R38, -RZ, R39.reuse.H0_H0 ;  /* 0x20000027ff267230 */ /* 0x100fe20000004100 */
[----:B------:R-:W-:Y:S01]  /*6950*/  UIADD3 UR4, UPT, UPT, UR44, 0x1, URZ ;  /* 0x000000012c047890 */ /* 0x000fe2000fffe0ff */
[----:B------:R-:W-:Y:S02]  /*6960*/  HADD2.F32 R39, -RZ, R39.H1_H1 ;  /* 0x30000027ff277230 */ /* 0x000fe40000004100 */
[C---:B----4-:R-:W-:Y:S01]  /*6970*/  FMUL R4, R24.reuse, R4 ;  /* 0x0000000418047220 */ /* 0x050fe20000400000 */
[C---:B------:R-:W-:Y:S01]  /*6980*/  FMUL R5, R24.reuse, R5 ;  /* 0x0000000518057220 */ /* 0x040fe20000400000 */
[C---:B------:R-:W-:Y:S01]  /*6990*/  FMUL R6, R24.reuse, R6 ;  /* 0x0000000618067220 */ /* 0x040fe20000400000 */
[C---:B------:R-:W-:Y:S01]  /*69a0*/  FMUL R7, R24.reuse, R7 ;  /* 0x0000000718077220 */ /* 0x040fe20000400000 */
[----:B------:R-:W-:Y:S01]  /*69b0*/  SYNCS.ARRIVE.TRANS64.RED.A1T0 RZ, [UR5], RZ ;  /* 0x000000ffffff79a7 */ /* 0x000fe20008100405 */
[C---:B------:R-:W-:Y:S01]  /*69c0*/  FFMA R4, R25.reuse, R20, R4 ;  /* 0x0000001419047223 */ /* 0x040fe20000000004 */
[C---:B------:R-:W-:Y:S01]  /*69d0*/  FFMA R5, R25.reuse, R21, R5 ;  /* 0x0000001519057223 */ /* 0x040fe20000000005 */
[C---:B------:R-:W-:Y:S01]  /*69e0*/  FFMA R6, R25.reuse, R26, R6 ;  /* 0x0000001a19067223 */ /* 0x040fe20000000006 */
[----:B------:R-:W-:Y:S01]  /*69f0*/  FFMA R7, R25, R27, R7 ;  /* 0x0000001b19077223 */ /* 0x000fe20000000007 */
[C---:B------:R-:W-:Y:S01]  /*6a00*/  FMUL R8, R24.reuse, R8 ;  /* 0x0000000818087220 */ /* 0x040fe20000400000 */
[C---:B------:R-:W-:Y:S01]  /*6a10*/  FMUL R9, R24.reuse, R9 ;  /* 0x0000000918097220 */ /* 0x040fe20000400000 */
[----:B------:R-:W-:Y:S01]  /*6a20*/  F2FP.F16.F32.PACK_AB R4, R5, R4 ;  /* 0x000000040504723e */ /* 0x000fe200000000ff */
[C---:B------:R-:W-:Y:S01]  /*6a30*/  FMUL R10, R24.reuse, R10 ;  /* 0x0000000a180a7220 */ /* 0x040fe20000400000 */
[----:B------:R-:W-:Y:S01]  /*6a40*/  F2FP.F16.F32.PACK_AB R5, R7, R6 ;  /* 0x000000060705723e */ /* 0x000fe200000000ff */
[C---:B------:R-:W-:Y:S01]  /*6a50*/  FFMA R8, R25.reuse, R28, R8 ;  /* 0x0000001c19087223 */ /* 0x040fe20000000008 */
[C---:B------:R-:W-:Y:S01]  /*6a60*/  FFMA R9, R25.reuse, R29, R9 ;  /* 0x0000001d19097223 */ /* 0x040fe20000000009 */
[C---:B------:R-:W-:Y:S01]  /*6a70*/  FMUL R11, R24.reuse, R11 ;  /* 0x0000000b180b7220 */ /* 0x040fe20000400000 */
[C---:B------:R-:W-:Y:S01]  /*6a80*/  FMUL R0, R24.reuse, R12 ;  /* 0x0000000c18007220 */ /* 0x040fe20000400000 */
[C---:B------:R-:W-:Y:S01]  /*6a90*/  FMUL R2, R24.reuse, R13 ;  /* 0x0000000d18027220 */ /* 0x040fe20000400000 */
[----:B------:R-:W-:Y:S01]  /*6aa0*/  FFMA R10, R25, R30, R10 ;  /* 0x0000001e190a7223 */ /* 0x000fe2000000000a */
[C---:B------:R-:W-:Y:S01]  /*6ab0*/  FMUL R3, R24.reuse, R14 ;  /* 0x0000000e18037220 */ /* 0x040fe20000400000 */
[----:B------:R-:W-:Y:S01]  /*6ac0*/  F2FP.F16.F32.PACK_AB R6, R9, R8 ;  /* 0x000000080906723e */ /* 0x000fe200000000ff */
[C---:B------:R-:W-:Y:S01]  /*6ad0*/  FFMA R11, R25.reuse, R31, R11 ;  /* 0x0000001f190b7223 */ /* 0x040fe2000000000b */
[C---:B------:R-:W-:Y:S01]  /*6ae0*/  FMUL R15, R24.reuse, R15 ;  /* 0x0000000f180f7220 */ /* 0x040fe20000400000 */
[C---:B------:R-:W-:Y:S01]  /*6af0*/  FMUL R12, R24.reuse, R16 ;  /* 0x00000010180c7220 */ /* 0x040fe20000400000 */
[C---:B------:R-:W-:Y:S01]  /*6b00*/  FFMA R0, R25.reuse, R32, R0 ;  /* 0x0000002019007223 */ /* 0x040fe20000000000 */
[----:B------:R-:W-:Y:S01]  /*6b10*/  MOV R8, UR44 ;  /* 0x0000002c00087c02 */ /* 0x000fe20008000f00 */
[C---:B------:R-:W-:Y:S01]  /*6b20*/  FMUL R13, R24.reuse, R17 ;  /* 0x00000011180d7220 */ /* 0x040fe20000400000 */
[C---:B------:R-:W-:Y:S01]  /*6b30*/  FFMA R2, R25.reuse, R33, R2 ;  /* 0x0000002119027223 */ /* 0x040fe20000000002 */
[C---:B------:R-:W-:Y:S01]  /*6b40*/  FMUL R14, R24.reuse, R18 ;  /* 0x00000012180e7220 */ /* 0x040fe20000400000 */
[C---:B------:R-:W-:Y:S01]  /*6b50*/  FFMA R3, R25.reuse, R34, R3 ;  /* 0x0000002219037223 */ /* 0x040fe20000000003 */
[C---:B------:R-:W-:Y:S01]  /*6b60*/  FFMA R15, R25.reuse, R35, R15 ;  /* 0x00000023190f7223 */ /* 0x040fe2000000000f */
[----:B------:R-:W-:Y:S01]  /*6b70*/  FMUL R19, R24, R19 ;  /* 0x0000001318137220 */ /* 0x000fe20000400000 */
[C---:B------:R-:W-:Y:S01]  /*6b80*/  FFMA R12, R25.reuse, R36, R12 ;  /* 0x00000024190c7223 */ /* 0x040fe2000000000c */
[----:B------:R-:W-:Y:S01]  /*6b90*/  LEA R8, R8, R48, 0xb ;  /* 0x0000003008087211 */ /* 0x000fe200078e58ff */
[C---:B------:R-:W-:Y:S01]  /*6ba0*/  FFMA R13, R25.reuse, R37, R13 ;  /* 0x00000025190d7223 */ /* 0x040fe2000000000d */
[C---:B------:R-:W-:Y:S01]  /*6bb0*/  FFMA R14, R25.reuse, R38, R14 ;  /* 0x00000026190e7223 */ /* 0x040fe2000000000e */
[----:B------:R-:W-:Y:S01]  /*6bc0*/  FFMA R19, R25, R39, R19 ;  /* 0x0000002719137223 */ /* 0x000fe20000000013 */
[----:B------:R-:W-:Y:S02]  /*6bd0*/  F2FP.F16.F32.PACK_AB R7, R11, R10 ;  /* 0x0000000a0b07723e */ /* 0x000fe400000000ff */
[----:B------:R-:W-:Y:S02]  /*6be0*/  LEA R8, R8, UR43, 0x1 ;  /* 0x0000002b08087c11 */ /* 0x000fe4000f8e08ff */
[----:B------:R-:W-:Y:S02]  /*6bf0*/  F2FP.F16.F32.PACK_AB R16, R2, R0 ;  /* 0x000000000210723e */ /* 0x000fe400000000ff */
[----:B------:R-:W-:Y:S01]  /*6c00*/  F2FP.F16.F32.PACK_AB R17, R15, R3 ;  /* 0x000000030f11723e */ /* 0x000fe200000000ff */
[----:B------:R1:W-:Y:S01]  /*6c10*/  STSM.16.M88.4 [R8+0x200], R4 ;  /* 0x0002000408007844 */ /* 0x0003e20000000200 */
[----:B------:R-:W-:Y:S02]  /*6c20*/  F2FP.F16.F32.PACK_AB R18, R13, R12 ;  /* 0x0000000c0d12723e */ /* 0x000fe400000000ff */
[----:B------:R-:W-:Y:S02]  /*6c30*/  F2FP.F16.F32.PACK_AB R19, R19, R14 ;  /* 0x0000000e1313723e */ /* 0x000fe400000000ff */
[----:B------:R-:W-:Y:S05]  /*6c40*/  LEA R0, R58, R8, 0x1 ;  /* 0x000000083a007211 */ /* 0x000fea00078e08ff */
[----:B------:R1:W-:Y:S01]  /*6c50*/  STSM.16.M88.4 [R0+0x200], R16 ;  /* 0x0002001000007844 */ /* 0x0003e20000000200 */
[----:B------:R-:W-:Y:S01]  /*6c60*/  @!PT LDS RZ, [RZ] ;  /* 0x00000000fffff984 */ /* 0x000fe20000000800 */
[----:B------:R-:W-:Y:S01]  /*6c70*/  @!PT LDS RZ, [RZ] ;  /* 0x00000000fffff984 */ /* 0x000fe20000000800 */
[----:B------:R-:W-:Y:S01]  /*6c80*/  @!PT LDS RZ, [RZ] ;  /* 0x00000000fffff984 */ /* 0x000fe20000000800 */
[----:B------:R-:W-:Y:S01]  /*6c90*/  @!PT LDS RZ, [RZ] ;  /* 0x00000000fffff984 */ /* 0x000fe20000000800 */
[----:B------:R2:W-:Y:S07]  /*6ca0*/  MEMBAR.ALL.CTA ;  /* 0x0000000000007992 */ /* 0x0005ee0000008000 */
[----:B--2---:R-:W2:Y:S02]  /*6cb0*/  FENCE.VIEW.ASYNC.S ;  /* 0x00000000000073c6 */ /* 0x004ea40000000000 */
[----:B--2---:R-:W-:Y:S06]  /*6cc0*/  BAR.SYNC.DEFER_BLOCKING 0x1, 0x80 ;  /* 0x0042000000007b1d */ /* 0x004fec0000010000 */
[----:B------:R-:W-:Y:S05]  /*6cd0*/  @P0 BRA `(.L_x_104) ;  /* 0x0000000000240947 */ /* 0x000fea0003800000 */
[----:B------:R-:W-:Y:S02]  /*6ce0*/  ULEA UR5, UR44, UR43, 0xc ;  /* 0x0000002b2c057291 */ /* 0x000fe4000f8e60ff */
[----:B------:R-:W-:Y:S02]  /*6cf0*/  UIADD3 UR6, UP0, UPT, UR62, 0x680, URZ ;  /* 0x000006803e067890 */ /* 0x000fe4000ff1e0ff */
[----:B------:R-:W-:Y:S02]  /*6d00*/  USHF.L.U32 UR9, UR45, 0x5, URZ ;  /* 0x000000052d097899 */ /* 0x000fe400080006ff */
[----:B------:R-:W-:Y:S02]  /*6d10*/  USHF.L.U32 UR10, UR48, 0x6, URZ ;  /* 0x00000006300a7899 */ /* 0x000fe400080006ff */
[----:B------:R-:W-:Y:S02]  /*6d20*/  UIADD3 UR8, UPT, UPT, UR5, 0x200, URZ ;  /* 0x0000020005087890 */ /* 0x000fe4000fffe0ff */
[----:B------:R-:W-:Y:S01]  /*6d30*/  UIADD3.X UR7, UPT, UPT, URZ, UR63, URZ, UP0, !UPT ;  /* 0x0000003fff077290 */ /* 0x000fe200087fe4ff */
[----:B------:R-:W-:Y:S08]  /*6d40*/  UMOV UR11, UR60 ;  /* 0x0000003c000b7c82 */ /* 0x000ff00008000000 */
[----:B------:R2:W-:Y:S02]  /*6d50*/  UTMASTG.3D [UR8], [UR6] ;  /* 0x00000008060073b5 */ /* 0x0005e40008010000 */
[----:B--2---:R0:W-:Y:S02]  /*6d60*/  UTMACMDFLUSH ;  /* 0x00000000000079b7 */ /* 0x0041e40000000000 */
.L_x_104:
[----:B------:R-:W-:Y:S05]  /*6d70*/  BSYNC.RECONVERGENT B0 ;  /* 0x0000000000007941 */ /* 0x000fea0003800200 */
.L_x_103:
[----:B------:R-:W-:Y:S04]  /*6d80*/  BSSY.RECONVERGENT B0, `(.L_x_105) ;  /* 0x0000003000007945 */ /* 0x000fe80003800200 */
[----:B------:R-:W-:Y:S05]  /*6d90*/  @P0 BRA `(.L_x_106) ;  /* 0x0000000000040947 */ /* 0x000fea0003800000 */
[----:B------:R-:W-:Y:S04]  /*6da0*/  DEPBAR.LE SB0, 0x0 ;  /* 0x000080000000791a */ /* 0x000fe80000000000 */
.L_x_106:
[----:B------:R-:W-:Y:S05]  /*6db0*/  BSYNC.RECONVERGENT B0 ;  /* 0x0000000000007941 */ /* 0x000fea0003800200 */
.L_x_105:
[----:B------:R-:W-:Y:S01]  /*6dc0*/  BAR.SYNC.DEFER_BLOCKING 0x1, 0x80 ;  /* 0x0042000000007b1d */ /* 0x000fe20000010000 */
[----:B------:R-:W-:Y:S01]  /*6dd0*/  UIADD3 UR46, UPT, UPT, UR46, 0x1, URZ ;  /* 0x000000012e2e7890 */ /* 0x000fe2000fffe0ff */
[----:B------:R-:W-:Y:S03]  /*6de0*/  IADD3 R22, PT, PT, R22, 0x1, RZ ;  /* 0x0000000116167810 */ /* 0x000fe60007ffe0ff */
[----:B------:R-:W-:Y:S09]  /*6df0*/  UISETP.NE.AND UP0, UPT, UR46, URZ, UPT ;  /* 0x000000ff2e00728c */ /* 0x000ff2000bf05270 */
[----:B------:R-:W-:Y:S05]  /*6e00*/  BRA.U !UP0, `(.L_x_107) ;  /* 0x0000000108287547 */ /* 0x000fea000b800000 */
[----:B------:R-:W-:Y:S01]  /*6e10*/  ISETP.NE.AND P0, PT, R60, RZ, PT ;  /* 0x000000ff3c00720c */ /* 0x000fe20003f05270 */
[----:B-1----:R-:W-:Y:S11]  /*6e20*/  IMAD.U32 R0, RZ, RZ, UR61 ;  /* 0x0000003dff007e24 */ /* 0x002ff6000f8e00ff */
[----:B------:R-:W-:Y:S01]  /*6e30*/  @!UPT UIADD3 URZ, UPT, UPT, URZ, URZ, URZ ;  /* 0x000000fffffff290 */ /* 0x000fe2000fffe0ff */
[C---:B------:R-:W-:Y:S01]  /*6e40*/  @P0 LEA R2, R54.reuse, UR43, 0x3 ;  /* 0x0000002b36020c11 */ /* 0x040fe2000f8e18ff */
[----:B------:R-:W-:Y:S04]  /*6e50*/  VIADD R54, R54, 0x1 ;  /* 0x0000000136367836 */ /* 0x000fe80000000000 */
[----:B------:R-:W-:Y:S05]  /*6e60*/  @P0 VIADD R2, R2, 0x50 ;  /* 0x0000005002020836 */ /* 0x000fea0000000000 */
[----:B------:R-:W-:Y:S04]  /*6e70*/  @P0 PRMT R0, R0, 0x654, R2 ;  /* 0x0000065400000816 */ /* 0x000fe80000000002 */
[----:B------:R2:W-:Y:S01]  /*6e80*/  @P0 SYNCS.ARRIVE.TRANS64.RED.A1T0 RZ, [R0+URZ], RZ ;  /* 0x000000ff00ff09a7 */ /* 0x0005e200081004ff */
[C---:B------:R-:W-:Y:S04]  /*6e90*/  ISETP.NE.AND P0, PT, R54.reuse, 0x2, PT ;  /* 0x000000023600780c */ /* 0x040fe80003f05270 */
[----:B------:R-:W-:Y:S09]  /*6ea0*/  SEL R54, R54, RZ, P0 ;  /* 0x000000ff36367207 */ /* 0x000ff20000000000 */
.L_x_107:
[----:B------:R-:W-:Y:S01]  /*6eb0*/  R2UR UR5, R52 ;  /* 0x00000000340572ca */ /* 0x000fe200000e0000 */
[----:B------:R-:W-:Y:S01]  /*6ec0*/  UISETP.NE.AND UP1, UPT, UR50, URZ, UPT ;  /* 0x000000ff3200728c */ /* 0x000fe2000bf25270 */
[----:B------:R-:W-:Y:S01]  /*6ed0*/  R2UR UR6, R51 ;  /* 0x00000000330672ca */ /* 0x000fe200000e0000 */
[----:B------:R-:W-:Y:S01]  /*6ee0*/  UISETP.NE.AND UP0, UPT, UR4, 0x2, UPT ;  /* 0x000000020400788c */ /* 0x000fe2000bf05270 */
[----:B------:R-:W-:Y:S01]  /*6ef0*/  ISETP.NE.AND P0, PT, R53, 0x2, PT ;  /* 0x000000023500780c */ /* 0x000fe20003f05270 */
[----:B------:R-:W-:Y:S01]  /*6f00*/  UMOV UR60, UR51 ;  /* 0x00000033003c7c82 */ /* 0x000fe20008000000 */
[----:B------:R-:W-:Y:S01]  /*6f10*/  ISETP.NE.AND P1, PT, R22, 0x4, PT ;  /* 0x000000041600780c */ /* 0x000fe20003f25270 */
[----:B------:R-:W-:Y:S01]  /*6f20*/  USEL UR44, UR4, URZ, UP0 ;  /* 0x000000ff042c7287 */ /* 0x000fe20008000000 */
[----:B------:R-:W-:Y:S02]  /*6f30*/  SEL R2, RZ, 0x1, P0 ;  /* 0x00000001ff027807 */ /* 0x000fe40000000000 */
[----:B-12---:R-:W-:Y:S02]  /*6f40*/  SEL R0, RZ, 0x1, P1 ;  /* 0x00000001ff007807 */ /* 0x006fe40000800000 */
[----:B------:R-:W-:Y:S01]  /*6f50*/  LOP3.LUT R55, R55, R2, RZ, 0x3c, !PT ;  /* 0x0000000237377212 */ /* 0x000fe200078e3cff */
[----:B------:R-:W-:Y:S01]  /*6f60*/  UIADD3 UR48, UPT, UPT, UR37, UR5, URZ ;  /* 0x0000000525307290 */ /* 0x000fe2000fffe0ff */
[----:B------:R-:W-:Y:S01]  /*6f70*/  LOP3.LUT R56, R56, R0, RZ, 0x3c, !PT ;  /* 0x0000000038387212 */ /* 0x000fe200078e3cff */
[----:B------:R-:W-:Y:S01]  /*6f80*/  USEL UR5, URZ, 0x1, UP0 ;  /* 0x00000001ff057887 */ /* 0x000fe20008000000 */
[----:B------:R-:W-:Y:S01]  /*6f90*/  SEL R53, R53, RZ, P0 ;  /* 0x000000ff35357207 */ /* 0x000fe20000000000 */
[----:B------:R-:W-:Y:S01]  /*6fa0*/  UIADD3 UR45, UPT, UPT, UR36, UR6, URZ ;  /* 0x00000006242d7290 */ /* 0x000fe2000fffe0ff */
[----:B------:R-:W-:Y:S03]  /*6fb0*/  SEL R22, R22, RZ, P1 ;  /* 0x000000ff16167207 */ /* 0x000fe60000800000 */
[----:B------:R-:W-:Y:S01]  /*6fc0*/  LOP3.LUT R57, R57, UR5, RZ, 0x3c, !PT ;  /* 0x0000000539397c12 */ /* 0x000fe2000f8e3cff */
[----:B------:R-:W-:Y:S07]  /*6fd0*/  BRA.U UP1, `(.L_x_108) ;  /* 0xffffffe9010c7547 */ /* 0x000fee000b83ffff */
[----:B------:R-:W-:-:S09]  /*6fe0*/  UISETP.NE.AND UP0, UPT, UR59, URZ, UPT ;  /* 0x000000ff3b00728c */ /* 0x000fd2000bf05270 */
[----:B------:R-:W-:Y:S05]  /*6ff0*/  BRA.U !UP0, `(.L_x_109) ;  /* 0x0000000108487547 */ /* 0x000fea000b800000 */
[----:B------:R-:W1:Y:S02]  /*7000*/  LDCU.64 UR4, c[0x0][0x890] ;  /* 0x00011200ff0477ac */ /* 0x000e640008000a00 */
[----:B-1----:R-:W-:-:S04]  /*7010*/  UISETP.NE.U32.AND UP0, UPT, UR4, URZ, UPT ;  /* 0x000000ff0400728c */ /* 0x002fc8000bf05070 */
[----:B------:R-:W-:-:S09]  /*7020*/  UISETP.NE.AND.EX UP0, UPT, UR5, URZ, UPT, UP0 ;  /* 0x000000ff0500728c */ /* 0x000fd2000bf05300 */
[----:B------:R-:W-:Y:S05]  /*7030*/  BRA.U UP0, `(.L_x_110) ;  /* 0x00000001000c7547 */ /* 0x000fea000b800000 */
[----:B------:R-:W-:-:S13]  /*7040*/  FSETP.NEU.AND P0, PT, R25, RZ, PT ;  /* 0x000000ff1900720b */ /* 0x000fda0003f0d000 */
[----:B------:R-:W-:Y:S05]  /*7050*/  @!P0 EXIT ;  /* 0x000000000000894d */ /* 0x000fea0003800000 */
[----:B------:R-:W-:Y:S05]  /*7060*/  BRA `(.L_x_109) ;  /* 0x00000000002c7947 */ /* 0x000fea0003800000 */
.L_x_110:
[----:B------:R-:W-:Y:S01]  /*7070*/  LOP3.LUT P0, RZ, R49, 0xff, RZ, 0xc0, !PT ;  /* 0x000000ff31ff7812 */ /* 0x000fe2000780c0ff */
[----:B------:R-:W-:-:S12]  /*7080*/  BSSY.RECONVERGENT B0, `(.L_x_109) ;  /* 0x0000009000007945 */ /* 0x000fd80003800200 */
[----:B------:R-:W-:Y:S05]  /*7090*/  @P0 BRA `(.L_x_111) ;  /* 0x0000000000140947 */ /* 0x000fea0003800000 */
[----:B------:R-:W1:Y:S02]  /*70a0*/  LDCU.64 UR4, c[0x0][0x888] ;  /* 0x00011100ff0477ac */ /* 0x000e640008000a00 */
[----:B-1----:R-:W-:-:S04]  /*70b0*/  ISETP.NE.U32.AND P0, PT, RZ, UR4, PT ;  /* 0x00000004ff007c0c */ /* 0x002fc8000bf05070 */
[----:B------:R-:W-:-:S13]  /*70c0*/  ISETP.NE.AND.EX P0, PT, RZ, UR5, PT, P0 ;  /* 0x00000005ff007c0c */ /* 0x000fda000bf05300 */
[----:B------:R-:W-:Y:S05]  /*70d0*/  @!P0 EXIT ;  /* 0x000000000000894d */ /* 0x000fea0003800000 */
[----:B------:R-:W-:Y:S05]  /*70e0*/  BRA `(.L_x_112) ;  /* 0x0000000000087947 */ /* 0x000fea0003800000 */
.L_x_111:
[----:B------:R-:W-:-:S13]  /*70f0*/  FSETP.NEU.AND P0, PT, R25, RZ, PT ;  /* 0x000000ff1900720b */ /* 0x000fda0003f0d000 */
[----:B------:R-:W-:Y:S05]  /*7100*/  @!P0 EXIT ;  /* 0x000000000000894d */ /* 0x000fea0003800000 */
.L_x_112:
[----:B------:R-:W-:Y:S05]  /*7110*/  BSYNC.RECONVERGENT B0 ;  /* 0x0000000000007941 */ /* 0x000fea0003800200 */
.L_x_109:
[----:B------:R-:W-:-:S04]  /*7120*/  DEPBAR.LE SB0, 0x0 ;  /* 0x000080000000791a */ /* 0x000fc80000000000 */
[----:B------:R-:W-:Y:S05]  /*7130*/  EXIT ;  /* 0x000000000000794d */ /* 0x000fea0003800000 */
.L_x_24:
[----:B---3--:R3:W4:Y:S02]  /*7140*/  SYNCS.PHASECHK.TRANS64.TRYWAIT P0, [R0+URZ+0xe0], R2 ;  /* 0x0000e002000075a7 */ /* 0x00872400080011ff */
[----:B----4-:R-:W-:Y:S05]  /*7150*/  @!P0 NANOSLEEP.SYNCS 0x989680 ;  /* 0x009896800000895d */ /* 0x010fea0003900000 */
[----:B------:R-:W4:Y:S02]  /*7160*/  @!P0 SYNCS.PHASECHK.TRANS64 P0, [R0+URZ+0xe0], R2 ;  /* 0x0000e002000085a7 */ /* 0x000f2400080010ff */
[----:B----4-:R-:W-:Y:S05]  /*7170*/  @!P0 BRA `(.L_x_24) ;  /* 0xfffffffc00f08947 */ /* 0x010fea000383ffff */
[----:B------:R-:W-:Y:S05]  /*7180*/  BRA `(.L_x_113) ;  /* 0xffffffa400ac7947 */ /* 0x000fea000383ffff */
.L_x_27:
[----:B--2---:R-:W-:-:S07]  /*7190*/  MOV R0, UR57 ;  /* 0x0000003900007c02 */ /* 0x004fce0008000f00 */
.L_x_114:
[----:B--2---:R2:W3:Y:S02]  /*71a0*/  SYNCS.PHASECHK.TRANS64.TRYWAIT P0, [R0+URZ+0x20], R3 ;  /* 0x00002003000075a7 */ /* 0x0044e400080011ff */
[----:B---3--:R-:W-:Y:S05]  /*71b0*/  @!P0 NANOSLEEP.SYNCS 0x989680 ;  /* 0x009896800000895d */ /* 0x008fea0003900000 */
[----:B------:R-:W3:Y:S02]  /*71c0*/  @!P0 SYNCS.PHASECHK.TRANS64 P0, [R0+URZ+0x20], R3 ;  /* 0x00002003000085a7 */ /* 0x000ee400080010ff */
[----:B---3--:R-:W-:Y:S05]  /*71d0*/  @!P0 BRA `(.L_x_114) ;  /* 0xfffffffc00f08947 */ /* 0x008fea000383ffff */
[----:B------:R-:W-:Y:S05]  /*71e0*/  BRA `(.L_x_26) ;  /* 0xffffffa400f47947 */ /* 0x000fea000383ffff */
.L_x_36:
[----:B-1----:R-:W-:-:S07]  /*71f0*/  MOV R0, UR57 ;  /* 0x0000003900007c02 */ /* 0x002fce0008000f00 */
.L_x_115:
[----:B-1----:R1:W2:Y:S02]  /*7200*/  SYNCS.PHASECHK.TRANS64.TRYWAIT P0, [R0+URZ+0x20], R3 ;  /* 0x00002003000075a7 */ /* 0x0022a400080011ff */
[----:B--2---:R-:W-:Y:S05]  /*7210*/  @!P0 NANOSLEEP.SYNCS 0x989680 ;  /* 0x009896800000895d */ /* 0x004fea0003900000 */
[----:B------:R-:W2:Y:S02]  /*7220*/  @!P0 SYNCS.PHASECHK.TRANS64 P0, [R0+URZ+0x20], R3 ;  /* 0x00002003000085a7 */ /* 0x000ea400080010ff */
[----:B--2---:R-:W-:Y:S05]  /*7230*/  @!P0 BRA `(.L_x_115) ;  /* 0xfffffffc00f08947 */ /* 0x004fea000383ffff */
[----:B------:R-:W-:Y:S05]  /*7240*/  BRA `(.L_x_35) ;  /* 0xffffffac004c7947 */ /* 0x000fea000383ffff */
.L_x_43:
[----:B-1----:R1:W4:Y:S02]  /*7250*/  SYNCS.PHASECHK.TRANS64.TRYWAIT P0, [R3+URZ+0x70], R0 ;  /* 0x00007000030075a7 */ /* 0x00232400080011ff */
[----:B----4-:R-:W-:Y:S05]  /*7260*/  @!P0 NANOSLEEP.SYNCS 0x989680 ;  /* 0x009896800000895d */ /* 0x010fea0003900000 */
[----:B------:R-:W4:Y:S02]  /*7270*/  @!P0 SYNCS.PHASECHK.TRANS64 P0, [R3+URZ+0x70], R0 ;  /* 0x00007000030085a7 */ /* 0x000f2400080010ff */
[----:B----4-:R-:W-:Y:S05]  /*7280*/  @!P0 BRA `(.L_x_43) ;  /* 0xfffffffc00f08947 */ /* 0x010fea000383ffff */
[----:B------:R-:W-:Y:S05]  /*7290*/  BRA `(.L_x_116) ;  /* 0xffffffb000847947 */ /* 0x000fea000383ffff */
.L_x_47:
[----:B------:R-:W-:-:S07]  /*72a0*/  MOV R0, UR4 ;  /* 0x0000000400007c02 */ /* 0x000fce0008000f00 */
.L_x_117:
[----:B-1----:R1:W2:Y:S02]  /*72b0*/  SYNCS.PHASECHK.TRANS64.TRYWAIT P0, [R0+URZ], R2 ;  /* 0x00000002000075a7 */ /* 0x0022a400080011ff */
[----:B--2---:R-:W-:Y:S05]  /*72c0*/  @!P0 NANOSLEEP.SYNCS 0x989680 ;  /* 0x009896800000895d */ /* 0x004fea0003900000 */
[----:B------:R-:W2:Y:S02]  /*72d0*/  @!P0 SYNCS.PHASECHK.TRANS64 P0, [R0+URZ], R2 ;  /* 0x00000002000085a7 */ /* 0x000ea400080010ff */
[----:B--2---:R-:W-:Y:S05]  /*72e0*/  @!P0 BRA `(.L_x_117) ;  /* 0xfffffffc00f08947 */ /* 0x004fea000383ffff */
[----:B------:R-:W-:Y:S05]  /*72f0*/  BRA `(.L_x_118) ;  /* 0xffffffb800307947 */ /* 0x000fea000383ffff */
.L_x_48:
[----:B------:R-:W-:-:S07]  /*7300*/  MOV R0, UR5 ;  /* 0x0000000500007c02 */ /* 0x000fce0008000f00 */
.L_x_119:
[----:B-1----:R1:W2:Y:S02]  /*7310*/  SYNCS.PHASECHK.TRANS64.TRYWAIT P0, [R0+URZ], R3 ;  /* 0x00000003000075a7 */ /* 0x0022a400080011ff */
[----:B--2---:R-:W-:Y:S05]  /*7320*/  @!P0 NANOSLEEP.SYNCS 0x989680 ;  /* 0x009896800000895d */ /* 0x004fea0003900000 */
[----:B------:R-:W2:Y:S02]  /*7330*/  @!P0 SYNCS.PHASECHK.TRANS64 P0, [R0+URZ], R3 ;  /* 0x00000003000085a7 */ /* 0x000ea400080010ff */
[----:B--2---:R-:W-:Y:S05]  /*7340*/  @!P0 BRA `(.L_x_119) ;  /* 0xfffffffc00f08947 */ /* 0x004fea000383ffff */
[----:B------:R-:W-:Y:S05]  /*7350*/  BRA `(.L_x_120) ;  /* 0xffffffb8003c7947 */ /* 0x000fea000383ffff */
.L_x_49:
[----:B------:R-:W-:-:S07]  /*7360*/  MOV R0, UR5 ;  /* 0x0000000500007c02 */ /* 0x000fce0008000f00 */
.L_x_121:
[----:B-1----:R1:W2:Y:S02]  /*7370*/  SYNCS.PHASECHK.TRANS64.TRYWAIT P0, [R0+URZ], R3 ;  /* 0x00000003000075a7 */ /* 0x0022a400080011ff */
[----:B--2---:R-:W-:Y:S05]  /*7380*/  @!P0 NANOSLEEP.SYNCS 0x989680 ;  /* 0x009896800000895d */ /* 0x004fea0003900000 */
[----:B------:R-:W2:Y:S02]  /*7390*/  @!P0 SYNCS.PHASECHK.TRANS64 P0, [R0+URZ], R3 ;  /* 0x00000003000085a7 */ /* 0x000ea400080010ff */
[----:B--2---:R-:W-:Y:S05]  /*73a0*/  @!P0 BRA `(.L_x_121) ;  /* 0xfffffffc00f08947 */ /* 0x004fea000383ffff */
[----:B------:R-:W-:Y:S05]  /*73b0*/  BRA `(.L_x_122) ;  /* 0xffffffb800487947 */ /* 0x000fea000383ffff */
.L_x_52:
[----:B--2---:R2:W3:Y:S02]  /*73c0*/  SYNCS.PHASECHK.TRANS64.TRYWAIT P0, [R2+URZ+0xd0], R4 ;  /* 0x0000d004020075a7 */ /* 0x0044e400080011ff */
[----:B---3--:R-:W-:Y:S05]  /*73d0*/  @!P0 NANOSLEEP.SYNCS 0x989680 ;  /* 0x009896800000895d */ /* 0x008fea0003900000 */
[----:B------:R-:W3:Y:S02]  /*73e0*/  @!P0 SYNCS.PHASECHK.TRANS64 P0, [R2+URZ+0xd0], R4 ;  /* 0x0000d004020085a7 */ /* 0x000ee400080010ff */
[----:B---3--:R-:W-:Y:S05]  /*73f0*/  @!P0 BRA `(.L_x_52) ;  /* 0xfffffffc00f08947 */ /* 0x008fea000383ffff */
[----:B------:R-:W-:Y:S05]  /*7400*/  BRA `(.L_x_123) ;  /* 0xffffffb800a47947 */ /* 0x000fea000383ffff */
.L_x_53:
[----:B------:R-:W-:-:S07]  /*7410*/  MOV R2, UR4 ;  /* 0x0000000400027c02 */ /* 0x000fce0008000f00 */
.L_x_124:
[----:B--2---:R2:W3:Y:S02]  /*7420*/  SYNCS.PHASECHK.TRANS64.TRYWAIT P0, [R2+URZ+0x80], R5 ;  /* 0x00008005020075a7 */ /* 0x0044e400080011ff */
[----:B---3--:R-:W-:Y:S05]  /*7430*/  @!P0 NANOSLEEP.SYNCS 0x989680 ;  /* 0x009896800000895d */ /* 0x008fea0003900000 */
[----:B------:R-:W3:Y:S02]  /*7440*/  @!P0 SYNCS.PHASECHK.TRANS64 P0, [R2+URZ+0x80], R5 ;  /* 0x00008005020085a7 */ /* 0x000ee400080010ff */
[----:B---3--:R-:W-:Y:S05]  /*7450*/  @!P0 BRA `(.L_x_124) ;  /* 0xfffffffc00f08947 */ /* 0x008fea000383ffff */
[----:B------:R-:W-:Y:S05]  /*7460*/  BRA `(.L_x_125) ;  /* 0xffffffb800b47947 */ /* 0x000fea000383ffff */
.L_x_54:
[----:B--2---:R2:W3:Y:S02]  /*7470*/  SYNCS.PHASECHK.TRANS64.TRYWAIT P1, [R2+URZ+0x70], R4 ;  /* 0x00007004020075a7 */ /* 0x0044e400080211ff */
[----:B---3--:R-:W-:Y:S05]  /*7480*/  @!P1 NANOSLEEP.SYNCS 0x989680 ;  /* 0x009896800000995d */ /* 0x008fea0003900000 */
[----:B------:R-:W3:Y:S02]  /*7490*/  @!P1 SYNCS.PHASECHK.TRANS64 P1, [R2+URZ+0x70], R4 ;  /* 0x00007004020095a7 */ /* 0x000ee400080210ff */
[----:B---3--:R-:W-:Y:S05]  /*74a0*/  @!P1 BRA `(.L_x_54) ;  /* 0xfffffffc00f09947 */ /* 0x008fea000383ffff */
[----:B------:R-:W-:Y:S05]  /*74b0*/  BRA `(.L_x_126) ;  /* 0xffffffb800e47947 */ /* 0x000fea000383ffff */
.L_x_57:
[----:B------:R-:W-:-:S07]  /*74c0*/  MOV R0, UR4 ;  /* 0x0000000400007c02 */ /* 0x000fce0008000f00 */
.L_x_127:
[----:B--2---:R2:W3:Y:S02]  /*74d0*/  SYNCS.PHASECHK.TRANS64.TRYWAIT P0, [R0+URZ+0x80], R2 ;  /* 0x00008002000075a7 */ /* 0x0044e400080011ff */
[----:B---3--:R-:W-:Y:S05]  /*74e0*/  @!P0 NANOSLEEP.SYNCS 0x989680 ;  /* 0x009896800000895d */ /* 0x008fea0003900000 */
[----:B------:R-:W3:Y:S02]  /*74f0*/  @!P0 SYNCS.PHASECHK.TRANS64 P0, [R0+URZ+0x80], R2 ;  /* 0x00008002000085a7 */ /* 0x000ee400080010ff */
[----:B---3--:R-:W-:Y:S05]  /*7500*/  @!P0 BRA `(.L_x_127) ;  /* 0xfffffffc00f08947 */ /* 0x008fea000383ffff */
[----:B------:R-:W-:Y:S05]  /*7510*/  BRA `(.L_x_56) ;  /* 0xffffffbc00387947 */ /* 0x000fea000383ffff */
.L_x_64:
[----:B-1----:R1:W2:Y:S02]  /*7520*/  SYNCS.PHASECHK.TRANS64.TRYWAIT P1, [R0+URZ+0x70], R2 ;  /* 0x00007002000075a7 */ /* 0x0022a400080211ff */
[----:B--2---:R-:W-:Y:S05]  /*7530*/  @!P1 NANOSLEEP.SYNCS 0x989680 ;  /* 0x009896800000995d */ /* 0x004fea0003900000 */
[----:B------:R-:W2:Y:S02]  /*7540*/  @!P1 SYNCS.PHASECHK.TRANS64 P1, [R0+URZ+0x70], R2 ;  /* 0x00007002000095a7 */ /* 0x000ea400080210ff */
[----:B--2---:R-:W-:Y:S05]  /*7550*/  @!P1 BRA `(.L_x_64) ;  /* 0xfffffffc00f09947 */ /* 0x004fea000383ffff */
[----:B------:R-:W-:Y:S05]  /*7560*/  BRA `(.L_x_128) ;  /* 0xffffffc000a07947 */ /* 0x000fea000383ffff */
.L_x_65:
[----:B------:R-:W-:-:S13]  /*7570*/  R2UR UR4, R13 ;  /* 0x000000000d0472ca */ /* 0x000fda00000e0000 */
[----:B------:R-:W-:-:S07]  /*7580*/  MOV R2, UR4 ;  /* 0x0000000400027c02 */ /* 0x000fce0008000f00 */
.L_x_129:
[----:B-1----:R1:W2:Y:S02]  /*7590*/  SYNCS.PHASECHK.TRANS64.TRYWAIT P0, [R2+URZ+0xb0], R0 ;  /* 0x0000b000020075a7 */ /* 0x0022a400080011ff */
[----:B--2---:R-:W-:Y:S05]  /*75a0*/  @!P0 NANOSLEEP.SYNCS 0x989680 ;  /* 0x009896800000895d */ /* 0x004fea0003900000 */
[----:B------:R-:W2:Y:S02]  /*75b0*/  @!P0 SYNCS.PHASECHK.TRANS64 P0, [R2+URZ+0xb0], R0 ;  /* 0x0000b000020085a7 */ /* 0x000ea400080010ff */
[----:B--2---:R-:W-:Y:S05]  /*75c0*/  @!P0 BRA `(.L_x_129) ;  /* 0xfffffffc00f08947 */ /* 0x004fea000383ffff */
[----:B------:R-:W-:Y:S05]  /*75d0*/  BRA `(.L_x_130) ;  /* 0xffffffc000f47947 */ /* 0x000fea000383ffff */
.L_x_68:
[----:B------:R-:W-:Y:S07]  /*75e0*/  MOV R0, UR5 ;  /* 0x0000000500007c02 */ /* 0x000fee0008000f00 */
.L_x_131:
[----:B-1----:R1:W2:Y:S02]  /*75f0*/  SYNCS.PHASECHK.TRANS64.TRYWAIT P0, [R0+URZ], R2 ;  /* 0x00000002000075a7 */ /* 0x0022a400080011ff */
[----:B--2---:R-:W-:Y:S05]  /*7600*/  @!P0 NANOSLEEP.SYNCS 0x989680 ;  /* 0x009896800000895d */ /* 0x004fea0003900000 */
[----:B------:R-:W2:Y:S02]  /*7610*/  @!P0 SYNCS.PHASECHK.TRANS64 P0, [R0+URZ], R2 ;  /* 0x00000002000085a7 */ /* 0x000ea400080010ff */
[----:B--2---:R-:W-:Y:S05]  /*7620*/  @!P0 BRA `(.L_x_131) ;  /* 0xfffffffc00f08947 */ /* 0x004fea000383ffff */
[----:B------:R-:W-:Y:S05]  /*7630*/  BRA `(.L_x_67) ;  /* 0xffffffc400107947 */ /* 0x000fea000383ffff */
.L_x_71:
[----:B------:R-:W-:-:S07]  /*7640*/  MOV R0, UR4 ;  /* 0x0000000400007c02 */ /* 0x000fce0008000f00 */
.L_x_132:
[----:B--2---:R2:W3:Y:S02]  /*7650*/  SYNCS.PHASECHK.TRANS64.TRYWAIT P0, [R0+URZ], R2 ;  /* 0x00000002000075a7 */ /* 0x0044e400080011ff */
[----:B---3--:R-:W-:Y:S05]  /*7660*/  @!P0 NANOSLEEP.SYNCS 0x989680 ;  /* 0x009896800000895d */ /* 0x008fea0003900000 */
[----:B------:R-:W3:Y:S02]  /*7670*/  @!P0 SYNCS.PHASECHK.TRANS64 P0, [R0+URZ], R2 ;  /* 0x00000002000085a7 */ /* 0x000ee400080010ff */
[----:B---3--:R-:W-:Y:S05]  /*7680*/  @!P0 BRA `(.L_x_132) ;  /* 0xfffffffc00f08947 */ /* 0x008fea000383ffff */
[----:B------:R-:W-:Y:S05]  /*7690*/  BRA `(.L_x_133) ;  /* 0xffffffcc001c7947 */ /* 0x000fea000383ffff */
.L_x_72:
[----:B------:R-:W-:-:S07]  /*76a0*/  MOV R0, UR5 ;  /* 0x0000000500007c02 */ /* 0x000fce0008000f00 */
.L_x_134:
[----:B-1----:R1:W2:Y:S02]  /*76b0*/  SYNCS.PHASECHK.TRANS64.TRYWAIT P0, [R0+URZ], R3 ;  /* 0x00000003000075a7 */ /* 0x0022a400080011ff */
[----:B--2---:R-:W-:Y:S05]  /*76c0*/  @!P0 NANOSLEEP.SYNCS 0x989680 ;  /* 0x009896800000895d */ /* 0x004fea0003900000 */
[----:B------:R-:W2:Y:S02]  /*76d0*/  @!P0 SYNCS.PHASECHK.TRANS64 P0, [R0+URZ], R3 ;  /* 0x00000003000085a7 */ /* 0x000ea400080010ff */
[----:B--2---:R-:W-:Y:S05]  /*76e0*/  @!P0 BRA `(.L_x_134) ;  /* 0xfffffffc00f08947 */ /* 0x004fea000383ffff */
[----:B------:R-:W-:Y:S05]  /*76f0*/  BRA `(.L_x_135) ;  /* 0xffffffcc00287947 */ /* 0x000fea000383ffff */
.L_x_73:
[----:B------:R-:W-:-:S07]  /*7700*/  MOV R0, UR5 ;  /* 0x0000000500007c02 */ /* 0x000fce0008000f00 */
.L_x_136:
[----:B-1----:R1:W2:Y:S02]  /*7710*/  SYNCS.PHASECHK.TRANS64.TRYWAIT P0, [R0+URZ], R3 ;  /* 0x00000003000075a7 */ /* 0x0022a400080011ff */
[----:B--2---:R-:W-:Y:S05]  /*7720*/  @!P0 NANOSLEEP.SYNCS 0x989680 ;  /* 0x009896800000895d */ /* 0x004fea0003900000 */
[----:B------:R-:W2:Y:S02]  /*7730*/  @!P0 SYNCS.PHASECHK.TRANS64 P0, [R0+URZ], R3 ;  /* 0x00000003000085a7 */ /* 0x000ea400080010ff */
[----:B--2---:R-:W-:Y:S05]  /*7740*/  @!P0 BRA `(.L_x_136) ;  /* 0xfffffffc00f08947 */ /* 0x004fea000383ffff */
[----:B------:R-:W-:Y:S05]  /*7750*/  BRA `(.L_x_137) ;  /* 0xffffffcc00347947 */ /* 0x000fea000383ffff */
.L_x_74:
[----:B-1----:R-:W-:-:S07]  /*7760*/  MOV R0, UR4 ;  /* 0x0000000400007c02 */ /* 0x002fce0008000f00 */
.L_x_138:
[----:B-1----:R1:W2:Y:S02]  /*7770*/  SYNCS.PHASECHK.TRANS64.TRYWAIT P0, [R0+URZ], R2 ;  /* 0x00000002000075a7 */ /* 0x0022a400080011ff */
[----:B--2---:R-:W-:Y:S05]  /*7780*/  @!P0 NANOSLEEP.SYNCS 0x989680 ;  /* 0x009896800000895d */ /* 0x004fea0003900000 */
[----:B------:R-:W2:Y:S02]  /*7790*/  @!P0 SYNCS.PHASECHK.TRANS64 P0, [R0+URZ], R2 ;  /* 0x00000002000085a7 */ /* 0x000ea400080010ff */
[----:B--2---:R-:W-:Y:S05]  /*77a0*/  @!P0 BRA `(.L_x_138) ;  /* 0xfffffffc00f08947 */ /* 0x004fea000383ffff */
[----:B------:R-:W-:Y:S05]  /*77b0*/  BRA `(.L_x_139) ;  /* 0xffffffcc00407947 */ /* 0x000fea000383ffff */
.L_x_79:
[----:B--2---:R2:W3:Y:S02]  /*77c0*/  SYNCS.PHASECHK.TRANS64.TRYWAIT P0, [R3+URZ+0x70], R0 ;  /* 0x00007000030075a7 */ /* 0x0044e400080011ff */
[----:B---3--:R-:W-:Y:S05]  /*77d0*/  @!P0 NANOSLEEP.SYNCS 0x989680 ;  /* 0x009896800000895d */ /* 0x008fea0003900000 */
[----:B------:R-:W3:Y:S02]  /*77e0*/  @!P0 SYNCS.PHASECHK.TRANS64 P0, [R3+URZ+0x70], R0 ;  /* 0x00007000030085a7 */ /* 0x000ee400080010ff */
[----:B---3--:R-:W-:Y:S05]  /*77f0*/  @!P0 BRA `(.L_x_79) ;  /* 0xfffffffc00f08947 */ /* 0x008fea000383ffff */
[----:B------:R-:W-:Y:S05]  /*7800*/  BRA `(.L_x_140) ;  /* 0xffffffd000687947 */ /* 0x000fea000383ffff */
.L_x_82:
[----:B--2---:R-:W-:Y:S07]  /*7810*/  MOV R0, UR24 ;  /* 0x0000001800007c02 */ /* 0x004fee0008000f00 */
.L_x_141:
[----:B--2---:R2:W3:Y:S02]  /*7820*/  SYNCS.PHASECHK.TRANS64.TRYWAIT P1, [R0+URZ+0x68], R2 ;  /* 0x00006802000075a7 */ /* 0x0044e400080211ff */
[----:B---3--:R-:W-:Y:S05]  /*7830*/  @!P1 NANOSLEEP.SYNCS 0x989680 ;  /* 0x009896800000995d */ /* 0x008fea0003900000 */
[----:B------:R-:W3:Y:S02]  /*7840*/  @!P1 SYNCS.PHASECHK.TRANS64 P1, [R0+URZ+0x68], R2 ;  /* 0x00006802000095a7 */ /* 0x000ee400080210ff */
[----:B---3--:R-:W-:Y:S05]  /*7850*/  @!P1 BRA `(.L_x_141) ;  /* 0xfffffffc00f09947 */ /* 0x008fea000383ffff */
[----:B------:R-:W-:Y:S05]  /*7860*/  BRA `(.L_x_81) ;  /* 0xffffffd400d87947 */ /* 0x000fea000383ffff */
.L_x_85:
[----:B------:R-:W-:Y:S07]  /*7870*/  MOV R2, UR4 ;  /* 0x0000000400027c02 */ /* 0x000fee0008000f00 */
.L_x_142:
[----:B--2---:R2:W3:Y:S02]  /*7880*/  SYNCS.PHASECHK.TRANS64.TRYWAIT P0, [R2+URZ+0x50], R0 ;  /* 0x00005000020075a7 */ /* 0x0044e400080011ff */
[----:B---3--:R-:W-:Y:S05]  /*7890*/  @!P0 NANOSLEEP.SYNCS 0x989680 ;  /* 0x009896800000895d */ /* 0x008fea0003900000 */
[----:B------:R-:W3:Y:S02]  /*78a0*/  @!P0 SYNCS.PHASECHK.TRANS64 P0, [R2+URZ+0x50], R0 ;  /* 0x00005000020085a7 */ /* 0x000ee400080010ff */
[----:B---3--:R-:W-:Y:S05]  /*78b0*/  @!P0 BRA `(.L_x_142) ;  /* 0xfffffffc00f08947 */ /* 0x008fea000383ffff */
[----:B------:R-:W-:Y:S05]  /*78c0*/  BRA `(.L_x_143) ;  /* 0xffffffd800347947 */ /* 0x000fea000383ffff */
.L_x_87:
[----:B------:R-:W-:-:S07]  /*78d0*/  MOV R0, UR4 ;  /* 0x0000000400007c02 */ /* 0x000fce0008000f00 */
.L_x_144:
[----:B---3--:R3:W4:Y:S02]  /*78e0*/  SYNCS.PHASECHK.TRANS64.TRYWAIT P0, [R0+URZ], R2 ;  /* 0x00000002000075a7 */ /* 0x00872400080011ff */
[----:B----4-:R-:W-:Y:S05]  /*78f0*/  @!P0 NANOSLEEP.SYNCS 0x989680 ;  /* 0x009896800000895d */ /* 0x010fea0003900000 */
[----:B------:R-:W4:Y:S02]  /*7900*/  @!P0 SYNCS.PHASECHK.TRANS64 P0, [R0+URZ], R2 ;  /* 0x00000002000085a7 */ /* 0x000f2400080010ff */
[----:B----4-:R-:W-:Y:S05]  /*7910*/  @!P0 BRA `(.L_x_144) ;  /* 0xfffffffc00f08947 */ /* 0x010fea000383ffff */
[----:B------:R-:W-:Y:S05]  /*7920*/  BRA `(.L_x_145) ;  /* 0xffffffd800d07947 */ /* 0x000fea000383ffff */
.L_x_89:
[----:B--2---:R2:W4:Y:S02]  /*7930*/  SYNCS.PHASECHK.TRANS64.TRYWAIT P0, [R3+URZ+0x70], R0 ;  /* 0x00007000030075a7 */ /* 0x00452400080011ff */
[----:B----4-:R-:W-:Y:S05]  /*7940*/  @!P0 NANOSLEEP.SYNCS 0x989680 ;  /* 0x009896800000895d */ /* 0x010fea0003900000 */
[----:B------:R-:W4:Y:S02]  /*7950*/  @!P0 SYNCS.PHASECHK.TRANS64 P0, [R3+URZ+0x70], R0 ;  /* 0x00007000030085a7 */ /* 0x000f2400080010ff */
[----:B----4-:R-:W-:Y:S05]  /*7960*/  @!P0 BRA `(.L_x_89) ;  /* 0xfffffffc00f08947 */ /* 0x010fea000383ffff */
[----:B------:R-:W-:Y:S05]  /*7970*/  BRA `(.L_x_146) ;  /* 0xffffffdc00b87947 */ /* 0x000fea000383ffff */
.L_x_99:
[----:B-1----:R1:W2:Y:S02]  /*7980*/  SYNCS.PHASECHK.TRANS64.TRYWAIT P1, [R3+URZ+0x40], R4 ;  /* 0x00004004030075a7 */ /* 0x0022a400080211ff */
[----:B--2---:R-:W-:Y:S05]  /*7990*/  @!P1 NANOSLEEP.SYNCS 0x989680 ;  /* 0x009896800000995d */ /* 0x004fea0003900000 */
[----:B------:R-:W2:Y:S02]  /*79a0*/  @!P1 SYNCS.PHASECHK.TRANS64 P1, [R3+URZ+0x40], R4 ;  /* 0x00004004030095a7 */ /* 0x000ea400080210ff */
[----:B--2---:R-:W-:Y:S05]  /*79b0*/  @!P1 BRA `(.L_x_99) ;  /* 0xfffffffc00f09947 */ /* 0x004fea000383ffff */
[----:B------:R-:W-:Y:S05]  /*79c0*/  BRA `(.L_x_98) ;  /* 0xffffffe800f47947 */ /* 0x000fea000383ffff */
.L_x_101:
[----:B------:R1:W1:Y:S02]  /*79d0*/  SYNCS.PHASECHK.TRANS64.TRYWAIT P1, [R26+URZ+0x90], R5 ;  /* 0x000090051a0075a7 */ /* 0x00026400080211ff */
[----:B-1----:R-:W-:Y:S05]  /*79e0*/  @!P1 NANOSLEEP.SYNCS 0x989680 ;  /* 0x009896800000995d */ /* 0x002fea0003900000 */
[----:B------:R-:W1:Y:S02]  /*79f0*/  @!P1 SYNCS.PHASECHK.TRANS64 P1, [R26+URZ+0x90], R5 ;  /* 0x000090051a0095a7 */ /* 0x000e6400080210ff */
[----:B-1----:R-:W-:Y:S05]  /*7a00*/  @!P1 BRA `(.L_x_101) ;  /* 0xfffffffc00f09947 */ /* 0x002fea000383ffff */
[----:B------:R-:W-:Y:S05]  /*7a10*/  BRA `(.L_x_100) ;  /* 0xffffffec00287947 */ /* 0x000fea000383ffff */
        .weak           $__internal_0_$__cuda_sm10x_tcgen05_guardrail_trap_col_being_dealloced_not_returned_by_alloc
        .type           $__internal_0_$__cuda_sm10x_tcgen05_guardrail_trap_col_being_dealloced_not_returned_by_alloc,@function
        .size           $__internal_0_$__cuda_sm10x_tcgen05_guardrail_trap_col_being_dealloced_not_returned_by_alloc,($__internal_1_$__cuda_sm10x_tcgen05_guardrail_trap_phase_invalid_during_alloc - $__internal_0_$__cuda_sm10x_tcgen05_guardrail_trap_col_being_dealloced_not_returned_by_alloc)
$__internal_0_$__cuda_sm10x_tcgen05_guardrail_trap_col_being_dealloced_not_returned_by_alloc:
[----:B------:R-:W-:Y:S05]  /*7a20*/  BPT.TRAP 0x1 ;  /* 0x000000040000795c */ /* 0x000fea0000300000 */
[----:B------:R-:W-:-:S04]  /*7a30*/  HFMA2 R3, -RZ, RZ, 0, 0 ;  /* 0x00000000ff037431 */ /* 0x000fc800000001ff */
[----:B------:R-:W-:Y:S05]  /*7a40*/  RET.REL.NODEC R2 `(_ZN7cutlass13device_kernelINS_4gemm6kernel13GemmUniversalIN4cute5tupleIJiiiiEEENS1_10collective13CollectiveMmaINS1_35MainloopSm100TmaUmmaWarpSpecializedILi4ELi2ELi4ENS5_IJNS4_1CILi2EEENSA_ILi1EEESC_EEEEENS5_IJNSA_ILi64EEENSA_ILi32EEENSA_ILi256EEEEEENS_6half_tENS5_IJlSC_lEEESJ_SK_NS4_8TiledMMAINS4_8MMA_AtomIJNS4_20SM100_MMA_F16BF16_SSISJ_SJ_fLi64ELi32ELNS4_4UMMA5MajorE0ELSP_0ELNSO_7ScaleInE0ELSQ_0EEEEEENS4_6LayoutINS5_IJSC_SC_SC_EEENS5_IJNSA_ILi0EEESV_SV_EEEEENS5_IJNS4_10UnderscoreESY_SY_EEEEENS4_13SM90_TMA_LOADENS4_14ComposedLayoutINS4_7SwizzleILi3ELi4ELi3EEENS4_18smem_ptr_flag_bitsILi16EEENST_INS5_IJNSA_ILi8EEESF_EEENS5_IJSF_SC_EEEEEEEvNS4_8identityENS4_23SM90_TMA_LOAD_MULTICASTES1B_vS1C_EENS_8epilogue10collective18CollectiveEpilogueINS1F_23Sm100TmaWarpSpecializedILi2ELi1ELi16ELb1ELb0EEEJSI_NS5_IJNST_ISF_SC_EENST_ISG_SC_EEEEESJ_SK_SJ_SK_NS1F_6fusion15FusionCallbacksIS1J_NS1N_17LinearCombinationISJ_fSJ_fLNS_15FloatRoundStyleE2EEESI_S1M_JEEENS4_5SM1004TMEM4LOAD26SM100_TMEM_LOAD_16dp256b4xES11_NS12_INS13_ILi2ELi4ELi3EEES16_NST_INS5_IJS17_SG_EEENS5_IJSG_SC_EEEEEEENS4_17SM75_U32x4_LDSM_NENS4_14SM90_TMA_STOREES21_NS4_17SM90_U32x4_STSM_NENS4_39AutoVectorizingCopyWithAssumedAlignmentILi128EEEEEEvvEEEEvNT_6ParamsE) ;  /* 0xffffff84026c7950 */ /* 0x000fea0003c3ffff */
        .weak           $__internal_1_$__cuda_sm10x_tcgen05_guardrail_trap_phase_invalid_during_alloc
        .type           $__internal_1_$__cuda_sm10x_tcgen05_guardrail_trap_phase_invalid_during_alloc,@function
        .size           $__internal_1_$__cuda_sm10x_tcgen05_guardrail_trap_phase_invalid_during_alloc,($__internal_2_$__cuda_sm10x_tcgen05_guardrail_trap_unallocated_columns_being_dealloced - $__internal_1_$__cuda_sm10x_tcgen05_guardrail_trap_phase_invalid_during_alloc)
$__internal_1_$__cuda_sm10x_tcgen05_guardrail_trap_phase_invalid_during_alloc:
[----:B------:R-:W-:Y:S05]  /*7a50*/  BPT.TRAP 0x1 ;  /* 0x000000040000795c */ /* 0x000fea0000300000 */
[----:B------:R-:W-:-:S04]  /*7a60*/  MOV R5, 0x0 ;  /* 0x0000000000057802 */ /* 0x000fc80000000f00 */
[----:B------:R-:W-:Y:S05]  /*7a70*/  RET.REL.NODEC R4 `(_ZN7cutlass13device_kernelINS_4gemm6kernel13GemmUniversalIN4cute5tupleIJiiiiEEENS1_10collective13CollectiveMmaINS1_35MainloopSm100TmaUmmaWarpSpecializedILi4ELi2ELi4ENS5_IJNS4_1CILi2EEENSA_ILi1EEESC_EEEEENS5_IJNSA_ILi64EEENSA_ILi32EEENSA_ILi256EEEEEENS_6half_tENS5_IJlSC_lEEESJ_SK_NS4_8TiledMMAINS4_8MMA_AtomIJNS4_20SM100_MMA_F16BF16_SSISJ_SJ_fLi64ELi32ELNS4_4UMMA5MajorE0ELSP_0ELNSO_7ScaleInE0ELSQ_0EEEEEENS4_6LayoutINS5_IJSC_SC_SC_EEENS5_IJNSA_ILi0EEESV_SV_EEEEENS5_IJNS4_10UnderscoreESY_SY_EEEEENS4_13SM90_TMA_LOADENS4_14ComposedLayoutINS4_7SwizzleILi3ELi4ELi3EEENS4_18smem_ptr_flag_bitsILi16EEENST_INS5_IJNSA_ILi8EEESF_EEENS5_IJSF_SC_EEEEEEEvNS4_8identityENS4_23SM90_TMA_LOAD_MULTICASTES1B_vS1C_EENS_8epilogue10collective18CollectiveEpilogueINS1F_23Sm100TmaWarpSpecializedILi2ELi1ELi16ELb1ELb0EEEJSI_NS5_IJNST_ISF_SC_EENST_ISG_SC_EEEEESJ_SK_SJ_SK_NS1F_6fusion15FusionCallbacksIS1J_NS1N_17LinearCombinationISJ_fSJ_fLNS_15FloatRoundStyleE2EEESI_S1M_JEEENS4_5SM1004TMEM4LOAD26SM100_TMEM_LOAD_16dp256b4xES11_NS12_INS13_ILi2ELi4ELi3EEES16_NST_INS5_IJS17_SG_EEENS5_IJSG_SC_EEEEEEENS4_17SM75_U32x4_LDSM_NENS4_14SM90_TMA_STOREES21_NS4_17SM90_U32x4_STSM_NENS4_39AutoVectorizingCopyWithAssumedAlignmentILi128EEEEEEvvEEEEvNT_6ParamsE) ;  /* 0xffffff8404607950 */ /* 0x000fea0003c3ffff */
        .weak           $__internal_2_$__cuda_sm10x_tcgen05_guardrail_trap_unallocated_columns_being_dealloced
        .type           $__internal_2_$__cuda_sm10x_tcgen05_guardrail_trap_unallocated_columns_being_dealloced,@function
        .size           $__internal_2_$__cuda_sm10x_tcgen05_guardrail_trap_unallocated_columns_being_dealloced,(.L_x_148 - $__internal_2_$__cuda_sm10x_tcgen05_guardrail_trap_unallocated_columns_being_dealloced)
$__internal_2_$__cuda_sm10x_tcgen05_guardrail_trap_unallocated_columns_being_dealloced:
[----:B------:R-:W-:Y:S05]  /*7a80*/  BPT.TRAP 0x1 ;  /* 0x000000040000795c */ /* 0x000fea0000300000 */
[----:B------:R-:W-:-:S04]  /*7a90*/  HFMA2 R3, -RZ, RZ, 0, 0 ;  /* 0x00000000ff037431 */ /* 0x000fc800000001ff */
[----:B------:R-:W-:Y:S05]  /*7aa0*/  RET.REL.NODEC R2 `(_ZN7cutlass13device_kernelINS_4gemm6kernel13GemmUniversalIN4cute5tupleIJiiiiEEENS1_10collective13CollectiveMmaINS1_35MainloopSm100TmaUmmaWarpSpecializedILi4ELi2ELi4ENS5_IJNS4_1CILi2EEENSA_ILi1EEESC_EEEEENS5_IJNSA_ILi64EEENSA_ILi32EEENSA_ILi256EEEEEENS_6half_tENS5_IJlSC_lEEESJ_SK_NS4_8TiledMMAINS4_8MMA_AtomIJNS4_20SM100_MMA_F16BF16_SSISJ_SJ_fLi64ELi32ELNS4_4UMMA5MajorE0ELSP_0ELNSO_7ScaleInE0ELSQ_0EEEEEENS4_6LayoutINS5_IJSC_SC_SC_EEENS5_IJNSA_ILi0EEESV_SV_EEEEENS5_IJNS4_10UnderscoreESY_SY_EEEEENS4_13SM90_TMA_LOADENS4_14ComposedLayoutINS4_7SwizzleILi3ELi4ELi3EEENS4_18smem_ptr_flag_bitsILi16EEENST_INS5_IJNSA_ILi8EEESF_EEENS5_IJSF_SC_EEEEEEEvNS4_8identityENS4_23SM90_TMA_LOAD_MULTICASTES1B_vS1C_EENS_8epilogue10collective18CollectiveEpilogueINS1F_23Sm100TmaWarpSpecializedILi2ELi1ELi16ELb1ELb0EEEJSI_NS5_IJNST_ISF_SC_EENST_ISG_SC_EEEEESJ_SK_SJ_SK_NS1F_6fusion15FusionCallbacksIS1J_NS1N_17LinearCombinationISJ_fSJ_fLNS_15FloatRoundStyleE2EEESI_S1M_JEEENS4_5SM1004TMEM4LOAD26SM100_TMEM_LOAD_16dp256b4xES11_NS12_INS13_ILi2ELi4ELi3EEES16_NST_INS5_IJS17_SG_EEENS5_IJSG_SC_EEEEEEENS4_17SM75_U32x4_LDSM_NENS4_14SM90_TMA_STOREES21_NS4_17SM90_U32x4_STSM_NENS4_39AutoVectorizingCopyWithAssumedAlignmentILi128EEEEEEvvEEEEvNT_6ParamsE) ;  /* 0xffffff8402547950 */ /* 0x000fea0003c3ffff */
.L_x_147:
[----:B------:R-:W-:-:S00]  /*7ab0*/  BRA `(.L_x_147) ;  /* 0xfffffffc00fc7947 */ /* 0x000fc0000383ffff */
[----:B------:R-:W-:-:S00]  /*7ac0*/  NOP ;  /* 0x0000000000007918 */ /* 0x000fc00000000000 */
        /* <DEDUP_REMOVED lines=11> */
.L_x_148:


//--------------------- .nv.global.init           --------------------------
	.section	.nv.global.init,"aw",@progbits
.nv.global.init:
	.type		$str$27,@object
	.size		$str$27,($str$28 - $str$27)
$str$27:
        /*0000*/ 	.byte	0x28, 0x61, 0x64, 0x64, 0x72, 0x65, 0x73, 0x73, 0x20, 0x26, 0x20, 0x6d, 0x61, 0x73, 0x6b, 0x29
        /*0010*/ 	.byte	0x20, 0x3d, 0x3d, 0x20, 0x30, 0x00
	.type		$str$28,@object
	.size		$str$28,($str$26 - $str$28)
$str$28:
        /*0016*/ 	.byte	0x2f, 0x74, 0x6d, 0x70, 0x2f, 0x63, 0x75, 0x74, 0x6c, 0x61, 0x73, 0x73, 0x5f, 0x73, 0x77, 0x65
        /*0026*/ 	.byte	0x65, 0x70, 0x5f, 0x73, 0x72, 0x63, 0x2f, 0x69, 0x6e, 0x63, 0x6c, 0x75, 0x64, 0x65, 0x2f, 0x63
        /*0036*/ 	.byte	0x75, 0x74, 0x65, 0x2f, 0x70, 0x6f, 0x69, 0x6e, 0x74, 0x65, 0x72, 0x5f, 0x66, 0x6c, 0x61, 0x67
        /*0046*/ 	.byte	0x67, 0x65, 0x64, 0x2e, 0x68, 0x70, 0x70, 0x00
	.type		$str$26,@object
	.size		$str$26,($str$25 - $str$26)
$str$26:
        /*004e*/ 	.byte	0x2f, 0x74, 0x6d, 0x70, 0x2f, 0x63, 0x75, 0x74, 0x6c, 0x61, 0x73, 0x73, 0x5f, 0x73, 0x77, 0x65
        /*005e*/ 	.byte	0x65, 0x70, 0x5f, 0x73, 0x72, 0x63, 0x2f, 0x69, 0x6e, 0x63, 0x6c, 0x75, 0x64, 0x65, 0x2f, 0x63
        /*006e*/ 	.byte	0x75, 0x74, 0x65, 0x2f, 0x61, 0x74, 0x6f, 0x6d, 0x2f, 0x63, 0x6f, 0x70, 0x79, 0x5f, 0x74, 0x72
        /*007e*/ 	.byte	0x61, 0x69, 0x74, 0x73, 0x5f, 0x73, 0x6d, 0x31, 0x30, 0x30, 0x2e, 0x68, 0x70, 0x70, 0x00
	.type		$str$25,@object
	.size		$str$25,(__unnamed_1 - $str$25)
$str$25:
        /*008d*/ 	.byte	0x28, 0x28, 0x75, 0x69, 0x6e, 0x74, 0x33, 0x32, 0x5f, 0x74, 0x28, 0x74, 0x68, 0x72, 0x65, 0x61
        /*009d*/ 	.byte	0x64, 0x49, 0x64, 0x78, 0x2e, 0x78, 0x29, 0x20, 0x2f, 0x20, 0x33, 0x32, 0x29, 0x20, 0x25, 0x20
        /*00ad*/ 	.byte	0x34, 0x29, 0x20, 0x3d, 0x3d, 0x20, 0x28, 0x28, 0x28, 0x74, 0x6d, 0x65, 0x6d, 0x5f, 0x61, 0x64
        /*00bd*/ 	.byte	0x64, 0x72, 0x20, 0x3e, 0x3e, 0x20, 0x31, 0x36, 0x29, 0x20, 0x2f, 0x20, 0x33, 0x32, 0x29, 0x20
        /*00cd*/ 	.byte	0x25, 0x20, 0x34, 0x29, 0x00
	.type		__unnamed_1,@object
	.size		__unnamed_1,(__unnamed_2 - __unnamed_1)
__unnamed_1:
        /*00d2*/ 	.byte	0x61, 0x75, 0x74, 0x6f, 0x20, 0x63, 0x75, 0x74, 0x65, 0x3a, 0x3a, 0x61, 0x73, 0x5f, 0x70, 0x6f
        /* <DEDUP_REMOVED lines=24> */
        /*0262*/ 	.byte	0x3e, 0x3e, 0x3e, 0x5d, 0x00
	.type		__unnamed_2,@object
	.size		__unnamed_2,(.L_2 - __unnamed_2)
__unnamed_2:
        /* <DEDUP_REMOVED lines=46> */
.L_2:


//--------------------- .nv.shared._ZN7cutlass13device_kernelINS_4gemm6kernel13GemmUniversalIN4cute5tupleIJiiiiEEENS1_10collective13CollectiveMmaINS1_35MainloopSm100TmaUmmaWarpSpecializedILi4ELi2ELi4ENS5_IJNS4_1CILi2EEENSA_ILi1EEESC_EEEEENS5_IJNSA_ILi64EEENSA_ILi32EEENSA_ILi256EEEEEENS_6half_tENS5_IJlSC_lEEESJ_SK_NS4_8TiledMMAINS4_8MMA_AtomIJNS4_20SM100_MMA_F16BF16_SSISJ_SJ_fLi64ELi32ELNS4_4UMMA5MajorE0ELSP_0ELNSO_7ScaleInE0ELSQ_0EEEEEENS4_6LayoutINS5_IJSC_SC_SC_EEENS5_IJNSA_ILi0EEESV_SV_EEEEENS5_IJNS4_10UnderscoreESY_SY_EEEEENS4_13SM90_TMA_LOADENS4_14ComposedLayoutINS4_7SwizzleILi3ELi4ELi3EEENS4_18smem_ptr_flag_bitsILi16EEENST_INS5_IJNSA_ILi8EEESF_EEENS5_IJSF_SC_EEEEEEEvNS4_8identityENS4_23SM90_TMA_LOAD_MULTICASTES1B_vS1C_EENS_8epilogue10collective18CollectiveEpilogueINS1F_23Sm100TmaWarpSpecializedILi2ELi1ELi16ELb1ELb0EEEJSI_NS5_IJNST_ISF_SC_EENST_ISG_SC_EEEEESJ_SK_SJ_SK_NS1F_6fusion15FusionCallbacksIS1J_NS1N_17LinearCombinationISJ_fSJ_fLNS_15FloatRoundStyleE2EEESI_S1M_JEEENS4_5SM1004TMEM4LOAD26SM100_TMEM_LOAD_16dp256b4xES11_NS12_INS13_ILi2ELi4ELi3EEES16_NST_INS5_IJS17_SG_EEENS5_IJSG_SC_EEEEEEENS4_17SM75_U32x4_LDSM_NENS4_14SM90_TMA_STOREES21_NS4_17SM90_U32x4_STSM_NENS4_39AutoVectorizingCopyWithAssumedAlignmentILi128EEEEEEvvEEEEvNT_6ParamsE --------------------------
	.section	.nv.shared._ZN7cutlass13device_kernelINS_4gemm6kernel13GemmUniversalIN4cute5tupleIJiiiiEEENS1_10collective13CollectiveMmaINS1_35MainloopSm100TmaUmmaWarpSpecializedILi4ELi2ELi4ENS5_IJNS4_1CILi2EEENSA_ILi1EEESC_EEEEENS5_IJNSA_ILi64EEENSA_ILi32EEENSA_ILi256EEEEEENS_6half_tENS5_IJlSC_lEEESJ_SK_NS4_8TiledMMAINS4_8MMA_AtomIJNS4_20SM100_MMA_F16BF16_SSISJ_SJ_fLi64ELi32ELNS4_4UMMA5MajorE0ELSP_0ELNSO_7ScaleInE0ELSQ_0EEEEEENS4_6LayoutINS5_IJSC_SC_SC_EEENS5_IJNSA_ILi0EEESV_SV_EEEEENS5_IJNS4_10UnderscoreESY_SY_EEEEENS4_13SM90_TMA_LOADENS4_14ComposedLayoutINS4_7SwizzleILi3ELi4ELi3EEENS4_18smem_ptr_flag_bitsILi16EEENST_INS5_IJNSA_ILi8EEESF_EEENS5_IJSF_SC_EEEEEEEvNS4_8identityENS4_23SM90_TMA_LOAD_MULTICASTES1B_vS1C_EENS_8epilogue10collective18CollectiveEpilogueINS1F_23Sm100TmaWarpSpecializedILi2ELi1ELi16ELb1ELb0EEEJSI_NS5_IJNST_ISF_SC_EENST_ISG_SC_EEEEESJ_SK_SJ_SK_NS1F_6fusion15FusionCallbacksIS1J_NS1N_17LinearCombinationISJ_fSJ_fLNS_15FloatRoundStyleE2EEESI_S1M_JEEENS4_5SM1004TMEM4LOAD26SM100_TMEM_LOAD_16dp256b4xES11_NS12_INS13_ILi2ELi4ELi3EEES16_NST_INS5_IJS17_SG_EEENS5_IJSG_SC_EEEEEEENS4_17SM75_U32x4_LDSM_NENS4_14SM90_TMA_STOREES21_NS4_17SM90_U32x4_STSM_NENS4_39AutoVectorizingCopyWithAssumedAlignmentILi128EEEEEEvvEEEEvNT_6ParamsE,"aw",@nobits
	.sectionflags	@""
	.align	16
	.zero		1024


//--------------------- .nv.shared.reserved.0     --------------------------
	.section	.nv.shared.reserved.0,"aw",@nobits
	.weak		__nv_reservedSMEM_offset_0_alias
	.size		__nv_reservedSMEM_offset_0_alias, 0, 64
	.other		__nv_reservedSMEM_offset_0_alias,@"STO_CUDA_RESERVED_SHARED STV_DEFAULT"
__nv_reservedSMEM_offset_0_alias:
	.zero		0
.nv.shared.reserved.0:
	.zero		64
	.weak		__nv_reservedSMEM_tcgen05_partition
	.type		__nv_reservedSMEM_tcgen05_partition,@object
	.size		__nv_reservedSMEM_tcgen05_partition,(.L_0 - __nv_reservedSMEM_tcgen05_partition)
__nv_reservedSMEM_tcgen05_partition:
	.zero		32
.L_0:


//--------------------- .nv.global                --------------------------
	.section	.nv.global,"aw",@nobits
.nv.global:
	.type		_ZN40_INTERNAL_9dbbd944_4_k_cu_15ad04f8_177544cute1_E,@object
	.size		_ZN40_INTERNAL_9dbbd944_4_k_cu_15ad04f8_177544cute1_E,(_ZN40_INTERNAL_9dbbd944_4_k_cu_15ad04f8_177544cuda3std3__45__cpo6cbeginE - _ZN40_INTERNAL_9dbbd944_4_k_cu_15ad04f8_177544cute1_E)
_ZN40_INTERNAL_9dbbd944_4_k_cu_15ad04f8_177544cute1_E:
	.zero		1
	.type		_ZN40_INTERNAL_9dbbd944_4_k_cu_15ad04f8_177544cuda3std3__45__cpo6cbeginE,@object
	.size		_ZN40_INTERNAL_9dbbd944_4_k_cu_15ad04f8_177544cuda3std3__45__cpo6cbeginE,(_ZN40_INTERNAL_9dbbd944_4_k_cu_15ad04f8_177544cuda3std3__48in_placeE - _ZN40_INTERNAL_9dbbd944_4_k_cu_15ad04f8_177544cuda3std3__45__cpo6cbeginE)
_ZN40_INTERNAL_9dbbd944_4_k_cu_15ad04f8_177544cuda3std3__45__cpo6cbeginE:
	.zero		1
	.type		_ZN40_INTERNAL_9dbbd944_4_k_cu_15ad04f8_177544cuda3std3__48in_placeE,@object
	.size		_ZN40_INTERNAL_9dbbd944_4_k_cu_15ad04f8_177544cuda3std3__48in_placeE,(_ZN40_INTERNAL_9dbbd944_4_k_cu_15ad04f8_177544cuda3std6ranges3__45__cpo9iter_moveE - _ZN40_INTERNAL_9dbbd944_4_k_cu_15ad04f8_177544cuda3std3__48in_placeE)
_ZN40_INTERNAL_9dbbd944_4_k_cu_15ad04f8_177544cuda3std3__48in_placeE:
	.zero		1
	.type		_ZN40_INTERNAL_9dbbd944_4_k_cu_15ad04f8_177544cuda3std6ranges3__45__cpo9iter_moveE,@object
	.size		_ZN40_INTERNAL_9dbbd944_4_k_cu_15ad04f8_177544cuda3std6ranges3__45__cpo9iter_moveE,(_ZN40_INTERNAL_9dbbd944_4_k_cu_15ad04f8_177544cuda3std3__45__cpo5beginE - _ZN40_INTERNAL_9dbbd944_4_k_cu_15ad04f8_177544cuda3std6ranges3__45__cpo9iter_moveE)
_ZN40_INTERNAL_9dbbd944_4_k_cu_15ad04f8_177544cuda3std6ranges3__45__cpo9iter_moveE:
	.zero		1
	.type		_ZN40_INTERNAL_9dbbd944_4_k_cu_15ad04f8_177544cuda3std3__45__cpo5beginE,@object
	.size		_ZN40_INTERNAL_9dbbd944_4_k_cu_15ad04f8_177544cuda3std3__45__cpo5beginE,(_ZN40_INTERNAL_9dbbd944_4_k_cu_15ad04f8_177544cuda3std3__442_GLOBAL__N__9dbbd944_4_k_cu_15ad04f8_177546ignoreE - _ZN40_INTERNAL_9dbbd944_4_k_cu_15ad04f8_177544cuda3std3__45__cpo5beginE)
_ZN40_INTERNAL_9dbbd944_4_k_cu_15ad04f8_177544cuda3std3__45__cpo5beginE:
	.zero		1
	.type		_ZN40_INTERNAL_9dbbd944_4_k_cu_15ad04f8_177544cuda3std3__442_GLOBAL__N__9dbbd944_4_k_cu_15ad04f8_177546ignoreE,@object
	.size		_ZN40_INTERNAL_9dbbd944_4_k_cu_15ad04f8_177544cuda3std3__442_GLOBAL__N__9dbbd944_4_k_cu_15ad04f8_177546ignoreE,(_ZN40_INTERNAL_9dbbd944_4_k_cu_15ad04f8_177544cute7productE - _ZN40_INTERNAL_9dbbd944_4_k_cu_15ad04f8_177544cuda3std3__442_GLOBAL__N__9dbbd944_4_k_cu_15ad04f8_177546ignoreE)
_ZN40_INTERNAL_9dbbd944_4_k_cu_15ad04f8_177544cuda3std3__442_GLOBAL__N__9dbbd944_4_k_cu_15ad04f8_177546ignoreE:
	.zero		1
	.type		_ZN40_INTERNAL_9dbbd944_4_k_cu_15ad04f8_177544cute7productE,@object
	.size		_ZN40_INTERNAL_9dbbd944_4_k_cu_15ad04f8_177544cute7productE,(_ZN40_INTERNAL_9dbbd944_4_k_cu_15ad04f8_177544cuda3std3__45__cpo3endE - _ZN40_INTERNAL_9dbbd944_4_k_cu_15ad04f8_177544cute7productE)
_ZN40_INTERNAL_9dbbd944_4_k_cu_15ad04f8_177544cute7productE:
	.zero		1
	.type		_ZN40_INTERNAL_9dbbd944_4_k_cu_15ad04f8_177544cuda3std3__45__cpo3endE,@object
	.size		_ZN40_INTERNAL_9dbbd944_4_k_cu_15ad04f8_177544cuda3std3__45__cpo3endE,(_ZN40_INTERNAL_9dbbd944_4_k_cu_15ad04f8_177544cuda3std3__419piecewise_constructE - _ZN40_INTERNAL_9dbbd944_4_k_cu_15ad04f8_177544cuda3std3__45__cpo3endE)
_ZN40_INTERNAL_9dbbd944_4_k_cu_15ad04f8_177544cuda3std3__45__cpo3endE:
	.zero		1
	.type		_ZN40_INTERNAL_9dbbd944_4_k_cu_15ad04f8_177544cuda3std3__419piecewise_constructE,@object
	.size		_ZN40_INTERNAL_9dbbd944_4_k_cu_15ad04f8_177544cuda3std3__419piecewise_constructE,(_ZN40_INTERNAL_9dbbd944_4_k_cu_15ad04f8_177544cuda3std3__45__cpo4cendE - _ZN40_INTERNAL_9dbbd944_4_k_cu_15ad04f8_177544cuda3std3__419piecewise_constructE)
_ZN40_INTERNAL_9dbbd944_4_k_cu_15ad04f8_177544cuda3std3__419piecewise_constructE:
	.zero		1
	.type		_ZN40_INTERNAL_9dbbd944_4_k_cu_15ad04f8_177544cuda3std3__45__cpo4cendE,@object
	.size		_ZN40_INTERNAL_9dbbd944_4_k_cu_15ad04f8_177544cuda3std3__45__cpo4cendE,(_ZN40_INTERNAL_9dbbd944_4_k_cu_15ad04f8_177544cuda3std6ranges3__45__cpo4swapE - _ZN40_INTERNAL_9dbbd944_4_k_cu_15ad04f8_177544cuda3std3__45__cpo4cendE)
_ZN40_INTERNAL_9dbbd944_4_k_cu_15ad04f8_177544cuda3std3__45__cpo4cendE:
	.zero		1
	.type		_ZN40_INTERNAL_9dbbd944_4_k_cu_15ad04f8_177544cuda3std6ranges3__45__cpo4swapE,@object
	.size		_ZN40_INTERNAL_9dbbd944_4_k_cu_15ad04f8_177544cuda3std6ranges3__45__cpo4swapE,(.L_10 - _ZN40_INTERNAL_9dbbd944_4_k_cu_15ad04f8_177544cuda3std6ranges3__45__cpo4swapE)
_ZN40_INTERNAL_9dbbd944_4_k_cu_15ad04f8_177544cuda3std6ranges3__45__cpo4swapE:
	.zero		1
.L_10:


//--------------------- .nv.constant0._ZN7cutlass13device_kernelINS_4gemm6kernel13GemmUniversalIN4cute5tupleIJiiiiEEENS1_10collective13CollectiveMmaINS1_35MainloopSm100TmaUmmaWarpSpecializedILi4ELi2ELi4ENS5_IJNS4_1CILi2EEENSA_ILi1EEESC_EEEEENS5_IJNSA_ILi64EEENSA_ILi32EEENSA_ILi256EEEEEENS_6half_tENS5_IJlSC_lEEESJ_SK_NS4_8TiledMMAINS4_8MMA_AtomIJNS4_20SM100_MMA_F16BF16_SSISJ_SJ_fLi64ELi32ELNS4_4UMMA5MajorE0ELSP_0ELNSO_7ScaleInE0ELSQ_0EEEEEENS4_6LayoutINS5_IJSC_SC_SC_EEENS5_IJNSA_ILi0EEESV_SV_EEEEENS5_IJNS4_10UnderscoreESY_SY_EEEEENS4_13SM90_TMA_LOADENS4_14ComposedLayoutINS4_7SwizzleILi3ELi4ELi3EEENS4_18smem_ptr_flag_bitsILi16EEENST_INS5_IJNSA_ILi8EEESF_EEENS5_IJSF_SC_EEEEEEEvNS4_8identityENS4_23SM90_TMA_LOAD_MULTICASTES1B_vS1C_EENS_8epilogue10collective18CollectiveEpilogueINS1F_23Sm100TmaWarpSpecializedILi2ELi1ELi16ELb1ELb0EEEJSI_NS5_IJNST_ISF_SC_EENST_ISG_SC_EEEEESJ_SK_SJ_SK_NS1F_6fusion15FusionCallbacksIS1J_NS1N_17LinearCombinationISJ_fSJ_fLNS_15FloatRoundStyleE2EEESI_S1M_JEEENS4_5SM1004TMEM4LOAD26SM100_TMEM_LOAD_16dp256b4xES11_NS12_INS13_ILi2ELi4ELi3EEES16_NST_INS5_IJS17_SG_EEENS5_IJSG_SC_EEEEEEENS4_17SM75_U32x4_LDSM_NENS4_14SM90_TMA_STOREES21_NS4_17SM90_U32x4_STSM_NENS4_39AutoVectorizingCopyWithAssumedAlignmentILi128EEEEEEvvEEEEvNT_6ParamsE --------------------------
	.section	.nv.constant0._ZN7cutlass13device_kernelINS_4gemm6kernel13GemmUniversalIN4cute5tupleIJiiiiEEENS1_10collective13CollectiveMmaINS1_35MainloopSm100TmaUmmaWarpSpecializedILi4ELi2ELi4ENS5_IJNS4_1CILi2EEENSA_ILi1EEESC_EEEEENS5_IJNSA_ILi64EEENSA_ILi32EEENSA_ILi256EEEEEENS_6half_tENS5_IJlSC_lEEESJ_SK_NS4_8TiledMMAINS4_8MMA_AtomIJNS4_20SM100_MMA_F16BF16_SSISJ_SJ_fLi64ELi32ELNS4_4UMMA5MajorE0ELSP_0ELNSO_7ScaleInE0ELSQ_0EEEEEENS4_6LayoutINS5_IJSC_SC_SC_EEENS5_IJNSA_ILi0EEESV_SV_EEEEENS5_IJNS4_10UnderscoreESY_SY_EEEEENS4_13SM90_TMA_LOADENS4_14ComposedLayoutINS4_7SwizzleILi3ELi4ELi3EEENS4_18smem_ptr_flag_bitsILi16EEENST_INS5_IJNSA_ILi8EEESF_EEENS5_IJSF_SC_EEEEEEEvNS4_8identityENS4_23SM90_TMA_LOAD_MULTICASTES1B_vS1C_EENS_8epilogue10collective18CollectiveEpilogueINS1F_23Sm100TmaWarpSpecializedILi2ELi1ELi16ELb1ELb0EEEJSI_NS5_IJNST_ISF_SC_EENST_ISG_SC_EEEEESJ_SK_SJ_SK_NS1F_6fusion15FusionCallbacksIS1J_NS1N_17LinearCombinationISJ_fSJ_fLNS_15FloatRoundStyleE2EEESI_S1M_JEEENS4_5SM1004TMEM4LOAD26SM100_TMEM_LOAD_16dp256b4xES11_NS12_INS13_ILi2ELi4ELi3EEES16_NST_INS5_IJS17_SG_EEENS5_IJSG_SC_EEEEEEENS4_17SM75_U32x4_LDSM_NENS4_14SM90_TMA_STOREES21_NS4_17SM90_U32x4_STSM_NENS4_39AutoVectorizingCopyWithAssumedAlignmentILi128EEEEEEvvEEEEvNT_6ParamsE,"a",@progbits
	.sectionflags	@""
	.align	4
.nv.constant0._ZN7cutlass13device_kernelINS_4gemm6kernel13GemmUniversalIN4cute5tupleIJiiiiEEENS1_10collective13CollectiveMmaINS1_35MainloopSm100TmaUmmaWarpSpecializedILi4ELi2ELi4ENS5_IJNS4_1CILi2EEENSA_ILi1EEESC_EEEEENS5_IJNSA_ILi64EEENSA_ILi32EEENSA_ILi256EEEEEENS_6half_tENS5_IJlSC_lEEESJ_SK_NS4_8TiledMMAINS4_8MMA_AtomIJNS4_20SM100_MMA_F16BF16_SSISJ_SJ_fLi64ELi32ELNS4_4UMMA5MajorE0ELSP_0ELNSO_7ScaleInE0ELSQ_0EEEEEENS4_6LayoutINS5_IJSC_SC_SC_EEENS5_IJNSA_ILi0EEESV_SV_EEEEENS5_IJNS4_10UnderscoreESY_SY_EEEEENS4_13SM90_TMA_LOADENS4_14ComposedLayoutINS4_7SwizzleILi3ELi4ELi3EEENS4_18smem_ptr_flag_bitsILi16EEENST_INS5_IJNSA_ILi8EEESF_EEENS5_IJSF_SC_EEEEEEEvNS4_8identityENS4_23SM90_TMA_LOAD_MULTICASTES1B_vS1C_EENS_8epilogue10collective18CollectiveEpilogueINS1F_23Sm100TmaWarpSpecializedILi2ELi1ELi16ELb1ELb0EEEJSI_NS5_IJNST_ISF_SC_EENST_ISG_SC_EEEEESJ_SK_SJ_SK_NS1F_6fusion15FusionCallbacksIS1J_NS1N_17LinearCombinationISJ_fSJ_fLNS_15FloatRoundStyleE2EEESI_S1M_JEEENS4_5SM1004TMEM4LOAD26SM100_TMEM_LOAD_16dp256b4xES11_NS12_INS13_ILi2ELi4ELi3EEES16_NST_INS5_IJS17_SG_EEENS5_IJSG_SC_EEEEEEENS4_17SM75_U32x4_LDSM_NENS4_14SM90_TMA_STOREES21_NS4_17SM90_U32x4_STSM_NENS4_39AutoVectorizingCopyWithAssumedAlignmentILi128EEEEEEvvEEEEvNT_6ParamsE:
	.zero		2944


//--------------------- SYMBOLS --------------------------

	.type		.nv.reservedSmem.offset0,@object
	.size		.nv.reservedSmem.offset0,0x4
	.type		.nv.reservedSmem.cap,@object
	.size		.nv.reservedSmem.cap,0x4
	.type		__assertfail,@function
